	.target	sm_90a

	.elftype	@"ET_EXEC"


//--------------------- .note.nv.tkinfo           --------------------------
	.section	.note.nv.tkinfo,"",@"SHT_NOTE"
	.sectionflags	@"SHF_NOTE_NV_TKINFO"
	.tkinfo
        /*0018*/ 	.word	0x00000002
        /*0030*/ 	.string	""
        /*0030*/ 	.string	"ptxas"
        /*0030*/ 	.string	"Cuda compilation tools, release 13.0, V13.0.88"
        /*0030*/ 	.string	"Build cuda_13.0.r13.0/compiler.36424714_0"
        /*0030*/ 	.string	"-arch sm_90a -m 64 "



//--------------------- .note.nv.cuinfo           --------------------------
	.section	.note.nv.cuinfo,"",@"SHT_NOTE"
	.sectionflags	@"SHF_NOTE_NV_CUINFO"
        /*0018*/ 	.short	0x0002
        /*001a*/ 	.short	0x005a
        /*001c*/ 	.short	0x0082
	.zero		2


//--------------------- .nv.info                  --------------------------
	.section	.nv.info,"",@"SHT_CUDA_INFO"
	.align	4


	//----- nvinfo : EIATTR_REGCOUNT
	.align		4
        /*0000*/ 	.byte	0x04, 0x2f
        /*0002*/ 	.short	(.L_15 - .L_14)
	.align		4
.L_14:
        /*0004*/ 	.word	index@(_ZN7cutlass13device_kernelINS_4gemm6kernel13GemmUniversalIN4cute5tupleIJiiiiEEENS1_10collective13CollectiveMmaINS1_34MainloopSm90TmaGmmaWarpSpecializedILi4ENS5_IJNS4_1CILi2EEENSA_ILi1EEESC_EEENS1_35KernelTmaWarpSpecializedCooperativeEEENS5_IJNSA_ILi128EEENSA_ILi64EEESH_EEENS_10tfloat32_tENS5_IJlSC_lEEESJ_SK_NS4_8TiledMMAINS4_8MMA_AtomIJNS4_4SM904GMMA29MMA_64x64x8_F32TF32TF32_SS_TNILNSO_7ScaleInE1ELSQ_1EEEEEENS4_6LayoutISD_NS5_IJSC_NSA_ILi0EEESU_EEEEENS5_IJNS4_10UnderscoreESX_SX_EEEEENS4_13SM90_TMA_LOADENS4_14ComposedLayoutINS4_7SwizzleILi3ELi4ELi3EEENS4_18smem_ptr_flag_bitsILi32EEENST_INS5_IJNSA_ILi8EEENSA_ILi32EEEEEENS5_IJS17_SC_EEEEEEEvNS4_8identityENS4_23SM90_TMA_LOAD_MULTICASTES1B_vS1C_EENS_8epilogue10collective6detail29Sm90TmaWarpSpecializedAdapterINS1G_15DefaultEpilogueISJ_SK_SK_NS1F_6thread17LinearCombinationISJ_Li1EffLNS1K_9ScaleType4KindE0ELNS_15FloatRoundStyleE2ESJ_EENS1_15EpilogueDefaultEEEEEvvEEEEvNT_6ParamsE)
        /*0008*/ 	.word	0x000000a8


	//----- nvinfo : EIATTR_FRAME_SIZE
	.align		4
.L_15:
        /*000c*/ 	.byte	0x04, 0x11
        /*000e*/ 	.short	(.L_17 - .L_16)
	.align		4
.L_16:
        /*0010*/ 	.word	index@(_ZN7cutlass13device_kernelINS_4gemm6kernel13GemmUniversalIN4cute5tupleIJiiiiEEENS1_10collective13CollectiveMmaINS1_34MainloopSm90TmaGmmaWarpSpecializedILi4ENS5_IJNS4_1CILi2EEENSA_ILi1EEESC_EEENS1_35KernelTmaWarpSpecializedCooperativeEEENS5_IJNSA_ILi128EEENSA_ILi64EEESH_EEENS_10tfloat32_tENS5_IJlSC_lEEESJ_SK_NS4_8TiledMMAINS4_8MMA_AtomIJNS4_4SM904GMMA29MMA_64x64x8_F32TF32TF32_SS_TNILNSO_7ScaleInE1ELSQ_1EEEEEENS4_6LayoutISD_NS5_IJSC_NSA_ILi0EEESU_EEEEENS5_IJNS4_10UnderscoreESX_SX_EEEEENS4_13SM90_TMA_LOADENS4_14ComposedLayoutINS4_7SwizzleILi3ELi4ELi3EEENS4_18smem_ptr_flag_bitsILi32EEENST_INS5_IJNSA_ILi8EEENSA_ILi32EEEEEENS5_IJS17_SC_EEEEEEEvNS4_8identityENS4_23SM90_TMA_LOAD_MULTICASTES1B_vS1C_EENS_8epilogue10collective6detail29Sm90TmaWarpSpecializedAdapterINS1G_15DefaultEpilogueISJ_SK_SK_NS1F_6thread17LinearCombinationISJ_Li1EffLNS1K_9ScaleType4KindE0ELNS_15FloatRoundStyleE2ESJ_EENS1_15EpilogueDefaultEEEEEvvEEEEvNT_6ParamsE)
        /*0014*/ 	.word	0x00000000


	//----- nvinfo : EIATTR_MIN_STACK_SIZE
	.align		4
.L_17:
        /*0018*/ 	.byte	0x04, 0x12
        /*001a*/ 	.short	(.L_19 - .L_18)
	.align		4
.L_18:
        /*001c*/ 	.word	index@(_ZN7cutlass13device_kernelINS_4gemm6kernel13GemmUniversalIN4cute5tupleIJiiiiEEENS1_10collective13CollectiveMmaINS1_34MainloopSm90TmaGmmaWarpSpecializedILi4ENS5_IJNS4_1CILi2EEENSA_ILi1EEESC_EEENS1_35KernelTmaWarpSpecializedCooperativeEEENS5_IJNSA_ILi128EEENSA_ILi64EEESH_EEENS_10tfloat32_tENS5_IJlSC_lEEESJ_SK_NS4_8TiledMMAINS4_8MMA_AtomIJNS4_4SM904GMMA29MMA_64x64x8_F32TF32TF32_SS_TNILNSO_7ScaleInE1ELSQ_1EEEEEENS4_6LayoutISD_NS5_IJSC_NSA_ILi0EEESU_EEEEENS5_IJNS4_10UnderscoreESX_SX_EEEEENS4_13SM90_TMA_LOADENS4_14ComposedLayoutINS4_7SwizzleILi3ELi4ELi3EEENS4_18smem_ptr_flag_bitsILi32EEENST_INS5_IJNSA_ILi8EEENSA_ILi32EEEEEENS5_IJS17_SC_EEEEEEEvNS4_8identityENS4_23SM90_TMA_LOAD_MULTICASTES1B_vS1C_EENS_8epilogue10collective6detail29Sm90TmaWarpSpecializedAdapterINS1G_15DefaultEpilogueISJ_SK_SK_NS1F_6thread17LinearCombinationISJ_Li1EffLNS1K_9ScaleType4KindE0ELNS_15FloatRoundStyleE2ESJ_EENS1_15EpilogueDefaultEEEEEvvEEEEvNT_6ParamsE)
        /*0020*/ 	.word	0x00000000
.L_19:


//--------------------- .nv.compat                --------------------------
	.section	.nv.compat,"",@"SHT_CUDA_COMPAT_INFO"
	.align	4
        /*0000*/ 	.byte	0x02, 0x09, 0x01, 0x00, 0x02, 0x02, 0x04, 0x00, 0x02, 0x05, 0x05, 0x00, 0x03, 0x07, 0x01, 0x01
        /*0010*/ 	.byte	0x02, 0x03, 0x01, 0x00, 0x02, 0x06, 0x01, 0x00, 0x04, 0x0b, 0x08, 0x00, 0x00, 0x00, 0x00, 0x00
        /*0020*/ 	.byte	0x00, 0x00, 0x00, 0x00


//--------------------- .nv.info._ZN7cutlass13device_kernelINS_4gemm6kernel13GemmUniversalIN4cute5tupleIJiiiiEEENS1_10collective13CollectiveMmaINS1_34MainloopSm90TmaGmmaWarpSpecializedILi4ENS5_IJNS4_1CILi2EEENSA_ILi1EEESC_EEENS1_35KernelTmaWarpSpecializedCooperativeEEENS5_IJNSA_ILi128EEENSA_ILi64EEESH_EEENS_10tfloat32_tENS5_IJlSC_lEEESJ_SK_NS4_8TiledMMAINS4_8MMA_AtomIJNS4_4SM904GMMA29MMA_64x64x8_F32TF32TF32_SS_TNILNSO_7ScaleInE1ELSQ_1EEEEEENS4_6LayoutISD_NS5_IJSC_NSA_ILi0EEESU_EEEEENS5_IJNS4_10UnderscoreESX_SX_EEEEENS4_13SM90_TMA_LOADENS4_14ComposedLayoutINS4_7SwizzleILi3ELi4ELi3EEENS4_18smem_ptr_flag_bitsILi32EEENST_INS5_IJNSA_ILi8EEENSA_ILi32EEEEEENS5_IJS17_SC_EEEEEEEvNS4_8identityENS4_23SM90_TMA_LOAD_MULTICASTES1B_vS1C_EENS_8epilogue10collective6detail29Sm90TmaWarpSpecializedAdapterINS1G_15DefaultEpilogueISJ_SK_SK_NS1F_6thread17LinearCombinationISJ_Li1EffLNS1K_9ScaleType4KindE0ELNS_15FloatRoundStyleE2ESJ_EENS1_15EpilogueDefaultEEEEEvvEEEEvNT_6ParamsE --------------------------
	.section	.nv.info._ZN7cutlass13device_kernelINS_4gemm6kernel13GemmUniversalIN4cute5tupleIJiiiiEEENS1_10collective13CollectiveMmaINS1_34MainloopSm90TmaGmmaWarpSpecializedILi4ENS5_IJNS4_1CILi2EEENSA_ILi1EEESC_EEENS1_35KernelTmaWarpSpecializedCooperativeEEENS5_IJNSA_ILi128EEENSA_ILi64EEESH_EEENS_10tfloat32_tENS5_IJlSC_lEEESJ_SK_NS4_8TiledMMAINS4_8MMA_AtomIJNS4_4SM904GMMA29MMA_64x64x8_F32TF32TF32_SS_TNILNSO_7ScaleInE1ELSQ_1EEEEEENS4_6LayoutISD_NS5_IJSC_NSA_ILi0EEESU_EEEEENS5_IJNS4_10UnderscoreESX_SX_EEEEENS4_13SM90_TMA_LOADENS4_14ComposedLayoutINS4_7SwizzleILi3ELi4ELi3EEENS4_18smem_ptr_flag_bitsILi32EEENST_INS5_IJNSA_ILi8EEENSA_ILi32EEEEEENS5_IJS17_SC_EEEEEEEvNS4_8identityENS4_23SM90_TMA_LOAD_MULTICASTES1B_vS1C_EENS_8epilogue10collective6detail29Sm90TmaWarpSpecializedAdapterINS1G_15DefaultEpilogueISJ_SK_SK_NS1F_6thread17LinearCombinationISJ_Li1EffLNS1K_9ScaleType4KindE0ELNS_15FloatRoundStyleE2ESJ_EENS1_15EpilogueDefaultEEEEEvvEEEEvNT_6ParamsE,"",@"SHT_CUDA_INFO"
	.sectionflags	@""
	.align	4


	//----- nvinfo : EIATTR_CUDA_API_VERSION
	.align		4
        /*0000*/ 	.byte	0x04, 0x37
        /*0002*/ 	.short	(.L_21 - .L_20)
.L_20:
        /*0004*/ 	.word	0x00000082


	//----- nvinfo : EIATTR_KPARAM_INFO
	.align		4
.L_21:
        /*0008*/ 	.byte	0x04, 0x17
        /*000a*/ 	.short	(.L_23 - .L_22)
.L_22:
        /*000c*/ 	.word	0x00000000
        /*0010*/ 	.short	0x0000
        /*0012*/ 	.short	0x0070
        /*0014*/ 	.byte	0x00, 0xf0, 0x01, 0x10


	//----- nvinfo : EIATTR_SPARSE_MMA_MASK
	.align		4
.L_23:
        /*0018*/ 	.byte	0x03, 0x50
        /*001a*/ 	.short	0x0000


	//----- nvinfo : EIATTR_MAXREG_COUNT
	.align		4
        /*001c*/ 	.byte	0x03, 0x1b
        /*001e*/ 	.short	0x00a8


	//----- nvinfo : EIATTR_NUM_BARRIERS
	.align		4
        /*0020*/ 	.byte	0x02, 0x4c
        /*0022*/ 	.byte	0x01
	.zero		1


	//----- nvinfo : EIATTR_EXTERNS
	.align		4
        /*0024*/ 	.byte	0x04, 0x0f
        /*0026*/ 	.short	(.L_25 - .L_24)


	//   ....[0]....
	.align		4
.L_24:
        /*0028*/ 	.word	index@(__assertfail)


	//----- nvinfo : EIATTR_MERCURY_ISA_VERSION
	.align		4
.L_25:
        /*002c*/ 	.byte	0x03, 0x5f
        /*002e*/ 	.short	0x0101


	//----- nvinfo : EIATTR_INT_WARP_WIDE_INSTR_OFFSETS
	.align		4
        /*0030*/ 	.byte	0x04, 0x31
        /*0032*/ 	.short	(.L_27 - .L_26)


	//   ....[0]....
.L_26:
        /*0034*/ 	.word	0x00000490


	//   ....[1]....
        /*0038*/ 	.word	0x000004c0


	//   ....[2]....
        /*003c*/ 	.word	0x00000680


	//   ....[3]....
        /*0040*/ 	.word	0x00002280


	//----- nvinfo : EIATTR_COOP_GROUP_MASK_REGIDS
	.align		4
.L_27:
        /*0044*/ 	.byte	0x04, 0x29
        /*0046*/ 	.short	(.L_29 - .L_28)


	//   ....[0]....
.L_28:
        /*0048*/ 	.word	0xffffffff


	//   ....[1]....
        /*004c*/ 	.word	0xffffffff


	//   ....[2]....
        /*0050*/ 	.word	0xffffffff


	//   ....[3]....
        /*0054*/ 	.word	0xffffffff


	//   ....[4]....
        /*0058*/ 	.word	0xffffffff


	//   ....[5]....
        /*005c*/ 	.word	0xffffffff


	//----- nvinfo : EIATTR_COOP_GROUP_INSTR_OFFSETS
	.align		4
.L_29:
        /*0060*/ 	.byte	0x04, 0x28
        /*0062*/ 	.short	(.L_31 - .L_30)


	//   ....[0]....
.L_30:
        /*0064*/ 	.word	0x00000060


	//   ....[1]....
        /*0068*/ 	.word	0x00000070


	//   ....[2]....
        /*006c*/ 	.word	0x00000130


	//   ....[3]....
        /*0070*/ 	.word	0x000002d0


	//   ....[4]....
        /*0074*/ 	.word	0x00000800


	//   ....[5]....
        /*0078*/ 	.word	0x00001480


	//----- nvinfo : EIATTR_REG_RECONFIG
	.align		4
.L_31:
        /*007c*/ 	.byte	0x01, 0x54
	.zero		2


	//----- nvinfo : EIATTR_SYSCALL_OFFSETS
	.align		4
        /*0080*/ 	.byte	0x04, 0x46
        /*0082*/ 	.short	(.L_33 - .L_32)


	//   ....[0]....
.L_32:
        /*0084*/ 	.word	0x00001670


	//----- nvinfo : EIATTR_MBARRIER_INSTR_OFFSETS
	.align		4
.L_33:
        /*0088*/ 	.byte	0x04, 0x39
        /*008a*/ 	.short	(.L_35 - .L_34)


	//   ....[0]....
.L_34:
        /*008c*/ 	.word	0x00000230
        /*0090*/ 	.word	0x000000ff
        /*0094*/ 	.word	0x00000000
        /*0098*/ 	.short	0x0100
        /*009a*/ 	.byte	0x08
	.zero		1


	//   ....[1]....
        /*009c*/ 	.word	0x00000240
        /*00a0*/ 	.word	0x000000ff
        /*00a4*/ 	.word	0x00000020
        /*00a8*/ 	.short	0x0100
        /*00aa*/ 	.byte	0x08
	.zero		1


	//   ....[2]....
        /*00ac*/ 	.word	0x00000250
        /*00b0*/ 	.word	0x000000ff
        /*00b4*/ 	.word	0x00000008
        /*00b8*/ 	.short	0x0100
        /*00ba*/ 	.byte	0x08
	.zero		1


	//   ....[3]....
        /*00bc*/ 	.word	0x00000260
        /*00c0*/ 	.word	0x000000ff
        /*00c4*/ 	.word	0x00000028
        /*00c8*/ 	.short	0x0100
        /*00ca*/ 	.byte	0x08
	.zero		1


	//   ....[4]....
        /*00cc*/ 	.word	0x00000270
        /*00d0*/ 	.word	0x000000ff
        /*00d4*/ 	.word	0x00000010
        /*00d8*/ 	.short	0x0100
        /*00da*/ 	.byte	0x08
	.zero		1


	//   ....[5]....
        /*00dc*/ 	.word	0x00000280
        /*00e0*/ 	.word	0x000000ff
        /*00e4*/ 	.word	0x00000030
        /*00e8*/ 	.short	0x0100
        /*00ea*/ 	.byte	0x08
	.zero		1


	//   ....[6]....
        /*00ec*/ 	.word	0x00000290
        /*00f0*/ 	.word	0x000000ff
        /*00f4*/ 	.word	0x00000018
        /*00f8*/ 	.short	0x0100
        /*00fa*/ 	.byte	0x08
	.zero		1


	//   ....[7]....
        /*00fc*/ 	.word	0x000002a0
        /*0100*/ 	.word	0x000000ff
        /*0104*/ 	.word	0x00000038
        /*0108*/ 	.short	0x0100
        /*010a*/ 	.byte	0x08
	.zero		1


	//   ....[8]....
        /*010c*/ 	.word	0x00000720
        /*0110*/ 	.word	0x000000ff
        /*0114*/ 	.word	0x00000050
        /*0118*/ 	.short	0x0100
        /*011a*/ 	.byte	0x06
	.zero		1


	//   ....[9]....
        /*011c*/ 	.word	0x000007a0
        /*0120*/ 	.word	0x000000ff
        /*0124*/ 	.word	0x00000058
        /*0128*/ 	.short	0x0100
        /*012a*/ 	.byte	0x06
	.zero		1


	//   ....[10]....
        /*012c*/ 	.word	0x00001730
        /*0130*/ 	.word	0x00000003
        /*0134*/ 	.word	0x00000000
        /*0138*/ 	.short	0x010a
        /*013a*/ 	.byte	0x3f
	.zero		1


	//   ....[11]....
        /*013c*/ 	.word	0x00001790
        /*0140*/ 	.word	0x00000003
        /*0144*/ 	.word	0x00000000
        /*0148*/ 	.short	0x010a
        /*014a*/ 	.byte	0x3f
	.zero		1


	//   ....[12]....
        /*014c*/ 	.word	0x00001cd0
        /*0150*/ 	.word	0x00000005
        /*0154*/ 	.word	0x00000000
        /*0158*/ 	.short	0x010a
        /*015a*/ 	.byte	0x3f
	.zero		1


	//   ....[13]....
        /*015c*/ 	.word	0x00001d10
        /*0160*/ 	.word	0x00000005
        /*0164*/ 	.word	0x00000000
        /*0168*/ 	.short	0x010a
        /*016a*/ 	.byte	0x3f
	.zero		1


	//   ....[14]....
        /*016c*/ 	.word	0x00002130
        /*0170*/ 	.word	0x00000004
        /*0174*/ 	.word	0x00000000
        /*0178*/ 	.short	0x0101
        /*017a*/ 	.byte	0x3f
	.zero		1


	//   ....[15]....
        /*017c*/ 	.word	0x000022f0
        /*0180*/ 	.word	0x00000000
        /*0184*/ 	.word	0x00000000
        /*0188*/ 	.short	0x0101
        /*018a*/ 	.byte	0x3f
	.zero		1


	//   ....[16]....
        /*018c*/ 	.word	0x00005580
        /*0190*/ 	.word	0x00000017
        /*0194*/ 	.word	0x00000020
        /*0198*/ 	.short	0x010a
        /*019a*/ 	.byte	0x3f
	.zero		1


	//   ....[17]....
        /*019c*/ 	.word	0x00005a00
        /*01a0*/ 	.word	0x00000005
        /*01a4*/ 	.word	0x00000058
        /*01a8*/ 	.short	0x0101
        /*01aa*/ 	.byte	0x3f
	.zero		1


	//   ....[18]....
        /*01ac*/ 	.word	0x00006120
        /*01b0*/ 	.word	0x00000007
        /*01b4*/ 	.word	0x00000000
        /*01b8*/ 	.short	0x010a
        /*01ba*/ 	.byte	0x3f
	.zero		1


	//   ....[19]....
        /*01bc*/ 	.word	0x000061a0
        /*01c0*/ 	.word	0x00000006
        /*01c4*/ 	.word	0x00000000
        /*01c8*/ 	.short	0x010a
        /*01ca*/ 	.byte	0x3f
	.zero		1


	//   ....[20]....
        /*01cc*/ 	.word	0x00006230
        /*01d0*/ 	.word	0x00000007
        /*01d4*/ 	.word	0x00000000
        /*01d8*/ 	.short	0x010a
        /*01da*/ 	.byte	0x3f
	.zero		1


	//   ....[21]....
        /*01dc*/ 	.word	0x000062c0
        /*01e0*/ 	.word	0x00000005
        /*01e4*/ 	.word	0x00000000
        /*01e8*/ 	.short	0x010a
        /*01ea*/ 	.byte	0x3f
	.zero		1


	//   ....[22]....
        /*01ec*/ 	.word	0x00006320
        /*01f0*/ 	.word	0x00000003
        /*01f4*/ 	.word	0x00000000
        /*01f8*/ 	.short	0x010a
        /*01fa*/ 	.byte	0x3f
	.zero		1


	//   ....[23]....
        /*01fc*/ 	.word	0x00006370
        /*0200*/ 	.word	0x00000005
        /*0204*/ 	.word	0x00000000
        /*0208*/ 	.short	0x010a
        /*020a*/ 	.byte	0x3f
	.zero		1


	//   ....[24]....
        /*020c*/ 	.word	0x00006440
        /*0210*/ 	.word	0x00000017
        /*0214*/ 	.word	0x00000020
        /*0218*/ 	.short	0x010a
        /*021a*/ 	.byte	0x3f
	.zero		1


	//   ....[25]....
        /*021c*/ 	.word	0x00006510
        /*0220*/ 	.word	0x00000007
        /*0224*/ 	.word	0x00000000
        /*0228*/ 	.short	0x010a
        /*022a*/ 	.byte	0x3f
	.zero		1


	//   ....[26]....
        /*022c*/ 	.word	0x00006560
        /*0230*/ 	.word	0x00000006
        /*0234*/ 	.word	0x00000000
        /*0238*/ 	.short	0x010a
        /*023a*/ 	.byte	0x3f
	.zero		1


	//   ....[27]....
        /*023c*/ 	.word	0x000065b0
        /*0240*/ 	.word	0x00000007
        /*0244*/ 	.word	0x00000000
        /*0248*/ 	.short	0x010a
        /*024a*/ 	.byte	0x3f
	.zero		1


	//----- nvinfo : EIATTR_NUM_MBARRIERS
	.align		4
.L_35:
        /*024c*/ 	.byte	0x03, 0x38
        /*024e*/ 	.short	0x000a


	//----- nvinfo : EIATTR_EXIT_INSTR_OFFSETS
	.align		4
        /*0250*/ 	.byte	0x04, 0x1c
        /*0252*/ 	.short	(.L_37 - .L_36)


	//   ....[0]....
.L_36:
        /*0254*/ 	.word	0x000009d0


	//   ....[1]....
        /*0258*/ 	.word	0x000011e0


	//   ....[2]....
        /*025c*/ 	.word	0x00004d00


	//   ....[3]....
        /*0260*/ 	.word	0x00005260


	//   ....[4]....
        /*0264*/ 	.word	0x00006310


	//----- nvinfo : EIATTR_MAX_THREADS
	.align		4
.L_37:
        /*0268*/ 	.byte	0x04, 0x05
        /*026a*/ 	.short	(.L_39 - .L_38)
.L_38:
        /*026c*/ 	.word	0x00000180
        /*0270*/ 	.word	0x00000001
        /*0274*/ 	.word	0x00000001


	//----- nvinfo : EIATTR_CRS_STACK_SIZE
	.align		4
.L_39:
        /*0278*/ 	.byte	0x04, 0x1e
        /*027a*/ 	.short	(.L_41 - .L_40)
.L_40:
        /*027c*/ 	.word	0x00000000


	//----- nvinfo : EIATTR_CBANK_PARAM_SIZE
	.align		4
.L_41:
        /*0280*/ 	.byte	0x03, 0x19
        /*0282*/ 	.short	0x0470


	//----- nvinfo : EIATTR_PARAM_CBANK
	.align		4
        /*0284*/ 	.byte	0x04, 0x0a
        /*0286*/ 	.short	(.L_43 - .L_42)
	.align		4
.L_42:
        /*0288*/ 	.word	index@(.nv.constant0._ZN7cutlass13device_kernelINS_4gemm6kernel13GemmUniversalIN4cute5tupleIJiiiiEEENS1_10collective13CollectiveMmaINS1_34MainloopSm90TmaGmmaWarpSpecializedILi4ENS5_IJNS4_1CILi2EEENSA_ILi1EEESC_EEENS1_35KernelTmaWarpSpecializedCooperativeEEENS5_IJNSA_ILi128EEENSA_ILi64EEESH_EEENS_10tfloat32_tENS5_IJlSC_lEEESJ_SK_NS4_8TiledMMAINS4_8MMA_AtomIJNS4_4SM904GMMA29MMA_64x64x8_F32TF32TF32_SS_TNILNSO_7ScaleInE1ELSQ_1EEEEEENS4_6LayoutISD_NS5_IJSC_NSA_ILi0EEESU_EEEEENS5_IJNS4_10UnderscoreESX_SX_EEEEENS4_13SM90_TMA_LOADENS4_14ComposedLayoutINS4_7SwizzleILi3ELi4ELi3EEENS4_18smem_ptr_flag_bitsILi32EEENST_INS5_IJNSA_ILi8EEENSA_ILi32EEEEEENS5_IJS17_SC_EEEEEEEvNS4_8identityENS4_23SM90_TMA_LOAD_MULTICASTES1B_vS1C_EENS_8epilogue10collective6detail29Sm90TmaWarpSpecializedAdapterINS1G_15DefaultEpilogueISJ_SK_SK_NS1F_6thread17LinearCombinationISJ_Li1EffLNS1K_9ScaleType4KindE0ELNS_15FloatRoundStyleE2ESJ_EENS1_15EpilogueDefaultEEEEEvvEEEEvNT_6ParamsE)
        /*028c*/ 	.short	0x0210
        /*028e*/ 	.short	0x0470


	//----- nvinfo : EIATTR_SW_WAR
	.align		4
.L_43:
        /*0290*/ 	.byte	0x04, 0x36
        /*0292*/ 	.short	(.L_45 - .L_44)
.L_44:
        /*0294*/ 	.word	0x00000008
.L_45:


//--------------------- .nv.callgraph             --------------------------
	.section	.nv.callgraph,"",@"SHT_CUDA_CALLGRAPH"
	.align	4
	.sectionentsize	8
	.align		4
        /*0000*/ 	.word	0x00000000
	.align		4
        /*0004*/ 	.word	0xffffffff
	.align		4
        /*0008*/ 	.word	index@(_ZN7cutlass13device_kernelINS_4gemm6kernel13GemmUniversalIN4cute5tupleIJiiiiEEENS1_10collective13CollectiveMmaINS1_34MainloopSm90TmaGmmaWarpSpecializedILi4ENS5_IJNS4_1CILi2EEENSA_ILi1EEESC_EEENS1_35KernelTmaWarpSpecializedCooperativeEEENS5_IJNSA_ILi128EEENSA_ILi64EEESH_EEENS_10tfloat32_tENS5_IJlSC_lEEESJ_SK_NS4_8TiledMMAINS4_8MMA_AtomIJNS4_4SM904GMMA29MMA_64x64x8_F32TF32TF32_SS_TNILNSO_7ScaleInE1ELSQ_1EEEEEENS4_6LayoutISD_NS5_IJSC_NSA_ILi0EEESU_EEEEENS5_IJNS4_10UnderscoreESX_SX_EEEEENS4_13SM90_TMA_LOADENS4_14ComposedLayoutINS4_7SwizzleILi3ELi4ELi3EEENS4_18smem_ptr_flag_bitsILi32EEENST_INS5_IJNSA_ILi8EEENSA_ILi32EEEEEENS5_IJS17_SC_EEEEEEEvNS4_8identityENS4_23SM90_TMA_LOAD_MULTICASTES1B_vS1C_EENS_8epilogue10collective6detail29Sm90TmaWarpSpecializedAdapterINS1G_15DefaultEpilogueISJ_SK_SK_NS1F_6thread17LinearCombinationISJ_Li1EffLNS1K_9ScaleType4KindE0ELNS_15FloatRoundStyleE2ESJ_EENS1_15EpilogueDefaultEEEEEvvEEEEvNT_6ParamsE)
	.align		4
        /*000c*/ 	.word	index@(__assertfail)
	.align		4
        /*0010*/ 	.word	0x00000000
	.align		4
        /*0014*/ 	.word	0xfffffffe
	.align		4
        /*0018*/ 	.word	0x00000000
	.align		4
        /*001c*/ 	.word	0xfffffffd
	.align		4
        /*0020*/ 	.word	0x00000000
	.align		4
        /*0024*/ 	.word	0xfffffffc


//--------------------- .nv.constant4             --------------------------
	.section	.nv.constant4,"a",@progbits
	.align	8
	.align		8
.nv.constant4:
        /*0000*/ 	.dword	__assertfail
	.align		8
        /*0008*/ 	.dword	__unnamed_1
	.align		8
        /*0010*/ 	.dword	_ZN40_INTERNAL_fdb656c7_4_k_cu_8a2b464e_285724cuda3std3__45__cpo5beginE
	.align		8
        /*0018*/ 	.dword	_ZN40_INTERNAL_fdb656c7_4_k_cu_8a2b464e_285724cuda3std3__45__cpo3endE
	.align		8
        /*0020*/ 	.dword	_ZN40_INTERNAL_fdb656c7_4_k_cu_8a2b464e_285724cuda3std3__45__cpo6cbeginE
	.align		8
        /*0028*/ 	.dword	_ZN40_INTERNAL_fdb656c7_4_k_cu_8a2b464e_285724cuda3std3__45__cpo4cendE
	.align		8
        /*0030*/ 	.dword	_ZN40_INTERNAL_fdb656c7_4_k_cu_8a2b464e_285724cuda3std3__442_GLOBAL__N__fdb656c7_4_k_cu_8a2b464e_285726ignoreE
	.align		8
        /*0038*/ 	.dword	_ZN40_INTERNAL_fdb656c7_4_k_cu_8a2b464e_285724cuda3std3__419piecewise_constructE
	.align		8
        /*0040*/ 	.dword	_ZN40_INTERNAL_fdb656c7_4_k_cu_8a2b464e_285724cuda3std3__48in_placeE
	.align		8
        /*0048*/ 	.dword	_ZN40_INTERNAL_fdb656c7_4_k_cu_8a2b464e_285724cuda3std6ranges3__45__cpo4swapE
	.align		8
        /*0050*/ 	.dword	_ZN40_INTERNAL_fdb656c7_4_k_cu_8a2b464e_285724cuda3std6ranges3__45__cpo9iter_moveE
	.align		8
        /*0058*/ 	.dword	_ZN40_INTERNAL_fdb656c7_4_k_cu_8a2b464e_285724cute7productE
	.align		8
        /*0060*/ 	.dword	_ZN40_INTERNAL_fdb656c7_4_k_cu_8a2b464e_285724cute1_E
	.align		8
        /*0068*/ 	.dword	$str$22
	.align		8
        /*0070*/ 	.dword	$str$23


//--------------------- .text._ZN7cutlass13device_kernelINS_4gemm6kernel13GemmUniversalIN4cute5tupleIJiiiiEEENS1_10collective13CollectiveMmaINS1_34MainloopSm90TmaGmmaWarpSpecializedILi4ENS5_IJNS4_1CILi2EEENSA_ILi1EEESC_EEENS1_35KernelTmaWarpSpecializedCooperativeEEENS5_IJNSA_ILi128EEENSA_ILi64EEESH_EEENS_10tfloat32_tENS5_IJlSC_lEEESJ_SK_NS4_8TiledMMAINS4_8MMA_AtomIJNS4_4SM904GMMA29MMA_64x64x8_F32TF32TF32_SS_TNILNSO_7ScaleInE1ELSQ_1EEEEEENS4_6LayoutISD_NS5_IJSC_NSA_ILi0EEESU_EEEEENS5_IJNS4_10UnderscoreESX_SX_EEEEENS4_13SM90_TMA_LOADENS4_14ComposedLayoutINS4_7SwizzleILi3ELi4ELi3EEENS4_18smem_ptr_flag_bitsILi32EEENST_INS5_IJNSA_ILi8EEENSA_ILi32EEEEEENS5_IJS17_SC_EEEEEEEvNS4_8identityENS4_23SM90_TMA_LOAD_MULTICASTES1B_vS1C_EENS_8epilogue10collective6detail29Sm90TmaWarpSpecializedAdapterINS1G_15DefaultEpilogueISJ_SK_SK_NS1F_6thread17LinearCombinationISJ_Li1EffLNS1K_9ScaleType4KindE0ELNS_15FloatRoundStyleE2ESJ_EENS1_15EpilogueDefaultEEEEEvvEEEEvNT_6ParamsE --------------------------
	.section	.text._ZN7cutlass13device_kernelINS_4gemm6kernel13GemmUniversalIN4cute5tupleIJiiiiEEENS1_10collective13CollectiveMmaINS1_34MainloopSm90TmaGmmaWarpSpecializedILi4ENS5_IJNS4_1CILi2EEENSA_ILi1EEESC_EEENS1_35KernelTmaWarpSpecializedCooperativeEEENS5_IJNSA_ILi128EEENSA_ILi64EEESH_EEENS_10tfloat32_tENS5_IJlSC_lEEESJ_SK_NS4_8TiledMMAINS4_8MMA_AtomIJNS4_4SM904GMMA29MMA_64x64x8_F32TF32TF32_SS_TNILNSO_7ScaleInE1ELSQ_1EEEEEENS4_6LayoutISD_NS5_IJSC_NSA_ILi0EEESU_EEEEENS5_IJNS4_10UnderscoreESX_SX_EEEEENS4_13SM90_TMA_LOADENS4_14ComposedLayoutINS4_7SwizzleILi3ELi4ELi3EEENS4_18smem_ptr_flag_bitsILi32EEENST_INS5_IJNSA_ILi8EEENSA_ILi32EEEEEENS5_IJS17_SC_EEEEEEEvNS4_8identityENS4_23SM90_TMA_LOAD_MULTICASTES1B_vS1C_EENS_8epilogue10collective6detail29Sm90TmaWarpSpecializedAdapterINS1G_15DefaultEpilogueISJ_SK_SK_NS1F_6thread17LinearCombinationISJ_Li1EffLNS1K_9ScaleType4KindE0ELNS_15FloatRoundStyleE2ESJ_EENS1_15EpilogueDefaultEEEEEvvEEEEvNT_6ParamsE,"ax",@progbits
	.align	128
.text._ZN7cutlass13device_kernelINS_4gemm6kernel13GemmUniversalIN4cute5tupleIJiiiiEEENS1_10collective13CollectiveMmaINS1_34MainloopSm90TmaGmmaWarpSpecializedILi4ENS5_IJNS4_1CILi2EEENSA_ILi1EEESC_EEENS1_35KernelTmaWarpSpecializedCooperativeEEENS5_IJNSA_ILi128EEENSA_ILi64EEESH_EEENS_10tfloat32_tENS5_IJlSC_lEEESJ_SK_NS4_8TiledMMAINS4_8MMA_AtomIJNS4_4SM904GMMA29MMA_64x64x8_F32TF32TF32_SS_TNILNSO_7ScaleInE1ELSQ_1EEEEEENS4_6LayoutISD_NS5_IJSC_NSA_ILi0EEESU_EEEEENS5_IJNS4_10UnderscoreESX_SX_EEEEENS4_13SM90_TMA_LOADENS4_14ComposedLayoutINS4_7SwizzleILi3ELi4ELi3EEENS4_18smem_ptr_flag_bitsILi32EEENST_INS5_IJNSA_ILi8EEENSA_ILi32EEEEEENS5_IJS17_SC_EEEEEEEvNS4_8identityENS4_23SM90_TMA_LOAD_MULTICASTES1B_vS1C_EENS_8epilogue10collective6detail29Sm90TmaWarpSpecializedAdapterINS1G_15DefaultEpilogueISJ_SK_SK_NS1F_6thread17LinearCombinationISJ_Li1EffLNS1K_9ScaleType4KindE0ELNS_15FloatRoundStyleE2ESJ_EENS1_15EpilogueDefaultEEEEEvvEEEEvNT_6ParamsE:
        .type           _ZN7cutlass13device_kernelINS_4gemm6kernel13GemmUniversalIN4cute5tupleIJiiiiEEENS1_10collective13CollectiveMmaINS1_34MainloopSm90TmaGmmaWarpSpecializedILi4ENS5_IJNS4_1CILi2EEENSA_ILi1EEESC_EEENS1_35KernelTmaWarpSpecializedCooperativeEEENS5_IJNSA_ILi128EEENSA_ILi64EEESH_EEENS_10tfloat32_tENS5_IJlSC_lEEESJ_SK_NS4_8TiledMMAINS4_8MMA_AtomIJNS4_4SM904GMMA29MMA_64x64x8_F32TF32TF32_SS_TNILNSO_7ScaleInE1ELSQ_1EEEEEENS4_6LayoutISD_NS5_IJSC_NSA_ILi0EEESU_EEEEENS5_IJNS4_10UnderscoreESX_SX_EEEEENS4_13SM90_TMA_LOADENS4_14ComposedLayoutINS4_7SwizzleILi3ELi4ELi3EEENS4_18smem_ptr_flag_bitsILi32EEENST_INS5_IJNSA_ILi8EEENSA_ILi32EEEEEENS5_IJS17_SC_EEEEEEEvNS4_8identityENS4_23SM90_TMA_LOAD_MULTICASTES1B_vS1C_EENS_8epilogue10collective6detail29Sm90TmaWarpSpecializedAdapterINS1G_15DefaultEpilogueISJ_SK_SK_NS1F_6thread17LinearCombinationISJ_Li1EffLNS1K_9ScaleType4KindE0ELNS_15FloatRoundStyleE2ESJ_EENS1_15EpilogueDefaultEEEEEvvEEEEvNT_6ParamsE,@function
        .size           _ZN7cutlass13device_kernelINS_4gemm6kernel13GemmUniversalIN4cute5tupleIJiiiiEEENS1_10collective13CollectiveMmaINS1_34MainloopSm90TmaGmmaWarpSpecializedILi4ENS5_IJNS4_1CILi2EEENSA_ILi1EEESC_EEENS1_35KernelTmaWarpSpecializedCooperativeEEENS5_IJNSA_ILi128EEENSA_ILi64EEESH_EEENS_10tfloat32_tENS5_IJlSC_lEEESJ_SK_NS4_8TiledMMAINS4_8MMA_AtomIJNS4_4SM904GMMA29MMA_64x64x8_F32TF32TF32_SS_TNILNSO_7ScaleInE1ELSQ_1EEEEEENS4_6LayoutISD_NS5_IJSC_NSA_ILi0EEESU_EEEEENS5_IJNS4_10UnderscoreESX_SX_EEEEENS4_13SM90_TMA_LOADENS4_14ComposedLayoutINS4_7SwizzleILi3ELi4ELi3EEENS4_18smem_ptr_flag_bitsILi32EEENST_INS5_IJNSA_ILi8EEENSA_ILi32EEEEEENS5_IJS17_SC_EEEEEEEvNS4_8identityENS4_23SM90_TMA_LOAD_MULTICASTES1B_vS1C_EENS_8epilogue10collective6detail29Sm90TmaWarpSpecializedAdapterINS1G_15DefaultEpilogueISJ_SK_SK_NS1F_6thread17LinearCombinationISJ_Li1EffLNS1K_9ScaleType4KindE0ELNS_15FloatRoundStyleE2ESJ_EENS1_15EpilogueDefaultEEEEEvvEEEEvNT_6ParamsE,(.L_x_133 - _ZN7cutlass13device_kernelINS_4gemm6kernel13GemmUniversalIN4cute5tupleIJiiiiEEENS1_10collective13CollectiveMmaINS1_34MainloopSm90TmaGmmaWarpSpecializedILi4ENS5_IJNS4_1CILi2EEENSA_ILi1EEESC_EEENS1_35KernelTmaWarpSpecializedCooperativeEEENS5_IJNSA_ILi128EEENSA_ILi64EEESH_EEENS_10tfloat32_tENS5_IJlSC_lEEESJ_SK_NS4_8TiledMMAINS4_8MMA_AtomIJNS4_4SM904GMMA29MMA_64x64x8_F32TF32TF32_SS_TNILNSO_7ScaleInE1ELSQ_1EEEEEENS4_6LayoutISD_NS5_IJSC_NSA_ILi0EEESU_EEEEENS5_IJNS4_10UnderscoreESX_SX_EEEEENS4_13SM90_TMA_LOADENS4_14ComposedLayoutINS4_7SwizzleILi3ELi4ELi3EEENS4_18smem_ptr_flag_bitsILi32EEENST_INS5_IJNSA_ILi8EEENSA_ILi32EEEEEENS5_IJS17_SC_EEEEEEEvNS4_8identityENS4_23SM90_TMA_LOAD_MULTICASTES1B_vS1C_EENS_8epilogue10collective6detail29Sm90TmaWarpSpecializedAdapterINS1G_15DefaultEpilogueISJ_SK_SK_NS1F_6thread17LinearCombinationISJ_Li1EffLNS1K_9ScaleType4KindE0ELNS_15FloatRoundStyleE2ESJ_EENS1_15EpilogueDefaultEEEEEvvEEEEvNT_6ParamsE)
        .other          _ZN7cutlass13device_kernelINS_4gemm6kernel13GemmUniversalIN4cute5tupleIJiiiiEEENS1_10collective13CollectiveMmaINS1_34MainloopSm90TmaGmmaWarpSpecializedILi4ENS5_IJNS4_1CILi2EEENSA_ILi1EEESC_EEENS1_35KernelTmaWarpSpecializedCooperativeEEENS5_IJNSA_ILi128EEENSA_ILi64EEESH_EEENS_10tfloat32_tENS5_IJlSC_lEEESJ_SK_NS4_8TiledMMAINS4_8MMA_AtomIJNS4_4SM904GMMA29MMA_64x64x8_F32TF32TF32_SS_TNILNSO_7ScaleInE1ELSQ_1EEEEEENS4_6LayoutISD_NS5_IJSC_NSA_ILi0EEESU_EEEEENS5_IJNS4_10UnderscoreESX_SX_EEEEENS4_13SM90_TMA_LOADENS4_14ComposedLayoutINS4_7SwizzleILi3ELi4ELi3EEENS4_18smem_ptr_flag_bitsILi32EEENST_INS5_IJNSA_ILi8EEENSA_ILi32EEEEEENS5_IJS17_SC_EEEEEEEvNS4_8identityENS4_23SM90_TMA_LOAD_MULTICASTES1B_vS1C_EENS_8epilogue10collective6detail29Sm90TmaWarpSpecializedAdapterINS1G_15DefaultEpilogueISJ_SK_SK_NS1F_6thread17LinearCombinationISJ_Li1EffLNS1K_9ScaleType4KindE0ELNS_15FloatRoundStyleE2ESJ_EENS1_15EpilogueDefaultEEEEEvvEEEEvNT_6ParamsE,@"STO_CUDA_ENTRY STV_DEFAULT"
_ZN7cutlass13device_kernelINS_4gemm6kernel13GemmUniversalIN4cute5tupleIJiiiiEEENS1_10collective13CollectiveMmaINS1_34MainloopSm90TmaGmmaWarpSpecializedILi4ENS5_IJNS4_1CILi2EEENSA_ILi1EEESC_EEENS1_35KernelTmaWarpSpecializedCooperativeEEENS5_IJNSA_ILi128EEENSA_ILi64EEESH_EEENS_10tfloat32_tENS5_IJlSC_lEEESJ_SK_NS4_8TiledMMAINS4_8MMA_AtomIJNS4_4SM904GMMA29MMA_64x64x8_F32TF32TF32_SS_TNILNSO_7ScaleInE1ELSQ_1EEEEEENS4_6LayoutISD_NS5_IJSC_NSA_ILi0EEESU_EEEEENS5_IJNS4_10UnderscoreESX_SX_EEEEENS4_13SM90_TMA_LOADENS4_14ComposedLayoutINS4_7SwizzleILi3ELi4ELi3EEENS4_18smem_ptr_flag_bitsILi32EEENST_INS5_IJNSA_ILi8EEENSA_ILi32EEEEEENS5_IJS17_SC_EEEEEEEvNS4_8identityENS4_23SM90_TMA_LOAD_MULTICASTES1B_vS1C_EENS_8epilogue10collective6detail29Sm90TmaWarpSpecializedAdapterINS1G_15DefaultEpilogueISJ_SK_SK_NS1F_6thread17LinearCombinationISJ_Li1EffLNS1K_9ScaleType4KindE0ELNS_15FloatRoundStyleE2ESJ_EENS1_15EpilogueDefaultEEEEEvvEEEEvNT_6ParamsE:
[----:B------:R-:W0:Y:S01]  /*0000*/  LDC R1, c[0x0][0x28] ;  /* 0x00000a00ff017b82 */ /* 0x000e220000000800 */
[----:B------:R-:W1:Y:S01]  /*0010*/  S2R R63, SR_TID.X ;  /* 0x00000000003f7919 */ /* 0x000e620000002100 */
[----:B------:R-:W-:Y:S01]  /*0020*/  ELECT P0, URZ, PT ;  /* 0x00000000003f782f */ /* 0x000fe20003800000 */
[----:B------:R-:W-:Y:S01]  /*0030*/  BSSY B0, `(.L_x_0) ;  /* 0x000000f000007945 */ /* 0x000fe20003800000 */
[--C-:B-1----:R-:W-:Y:S02]  /*0040*/  SHF.R.U32.HI R0, RZ, 0x5, R63.reuse ;  /* 0x00000005ff007819 */ /* 0x102fe4000001163f */
[----:B------:R-:W-:-:S03]  /*0050*/  SHF.R.U32.HI R6, RZ, 0x7, R63 ;  /* 0x00000007ff067819 */ /* 0x000fc6000001163f */
[----:B------:R-:W1:Y:S04]  /*0060*/  SHFL.IDX PT, R3, R0, RZ, 0x1f ;  /* 0x00001fff00037589 */ /* 0x000e6800000e0000 */
[----:B------:R2:W3:Y:S01]  /*0070*/  SHFL.IDX PT, R2, R6, RZ, 0x1f ;  /* 0x00001fff06027589 */ /* 0x0004e200000e0000 */
[----:B-1----:R-:W-:-:S13]  /*0080*/  ISETP.NE.OR P0, PT, R3, RZ, !P0 ;  /* 0x000000ff0300720c */ /* 0x002fda0004705670 */
[----:B0-23--:R-:W-:Y:S05]  /*0090*/  @P0 BRA `(.L_x_1) ;  /* 0x0000000000200947 */ /* 0x00dfea0003800000 */
[----:B------:R-:W-:Y:S02]  /*00a0*/  ULDC.64 UR4, c[0x0][0x198] ;  /* 0x0000660000047ab9 */ /* 0x000fe40000000a00 */
[----:B------:R-:W-:Y:S02]  /*00b0*/  UIADD3 UR6, UP0, UR4, 0xf0, URZ ;  /* 0x000000f004067890 */ /* 0x000fe4000ff1e03f */
[----:B------:R-:W-:Y:S02]  /*00c0*/  UIADD3 UR4, UP1, UR4, 0x1f0, URZ ;  /* 0x000001f004047890 */ /* 0x000fe4000ff3e03f */
[----:B------:R-:W-:Y:S02]  /*00d0*/  UIADD3.X UR7, URZ, UR5, URZ, UP0, !UPT ;  /* 0x000000053f077290 */ /* 0x000fe400087fe43f */
[----:B------:R-:W-:-:S07]  /*00e0*/  UIADD3.X UR5, URZ, UR5, URZ, UP1, !UPT ;  /* 0x000000053f057290 */ /* 0x000fce0008ffe43f */
[----:B------:R0:W-:Y:S02]  /*00f0*/  UTMACCTL.PF [UR6] ;  /* 0x00000000060079b9 */ /* 0x0001e40008040000 */
[----:B------:R0:W-:Y:S02]  /*0100*/  UTMACCTL.PF [UR4] ;  /* 0x00000000040079b9 */ /* 0x0001e40008040000 */
[----:B0-----:R-:W-:Y:S01]  /*0110*/  NOP ;  /* 0x0000000000007918 */ /* 0x001fe20000000000 */
.L_x_1:
[----:B------:R-:W-:Y:S05]  /*0120*/  BSYNC B0 ;  /* 0x0000000000007941 */ /* 0x000fea0003800000 */
.L_x_0:
[----:B------:R-:W0:Y:S02]  /*0130*/  SHFL.IDX PT, R5, R0, RZ, 0x1f ;  /* 0x00001fff00057589 */ /* 0x000e2400000e0000 */
[----:B0-----:R-:W-:-:S13]  /*0140*/  ISETP.NE.AND P0, PT, R5, RZ, PT ;  /* 0x000000ff0500720c */ /* 0x001fda0003f05270 */
[----:B------:R-:W-:Y:S05]  /*0150*/  @P0 BRA `(.L_x_2) ;  /* 0x0000000000580947 */ /* 0x000fea0003800000 */
[----:B------:R-:W0:Y:S01]  /*0160*/  S2UR UR8, SR_CgaCtaId ;  /* 0x00000000000879c3 */ /* 0x000e220000008800 */
[----:B------:R-:W-:Y:S01]  /*0170*/  UMOV UR4, 0x400 ;  /* 0x0000040000047882 */ /* 0x000fe20000000000 */
[----:B------:R-:W-:Y:S01]  /*0180*/  UMOV UR5, 0x1 ;  /* 0x0000000100057882 */ /* 0x000fe20000000000 */
[----:B------:R-:W-:Y:S01]  /*0190*/  UMOV UR6, 0x4 ;  /* 0x0000000400067882 */ /* 0x000fe20000000000 */
[----:B------:R-:W-:Y:S01]  /*01a0*/  ELECT P0, URZ, PT ;  /* 0x00000000003f782f */ /* 0x000fe20003800000 */
[----:B------:R-:W-:-:S04]  /*01b0*/  UIADD3 UR6, -UR6, 0x100000, URZ ;  /* 0x0010000006067890 */ /* 0x000fc8000fffe13f */
[----:B------:R-:W-:Y:S02]  /*01c0*/  USHF.L.U32 UR7, UR6, 0xb, URZ ;  /* 0x0000000b06077899 */ /* 0x000fe4000800063f */
[----:B------:R-:W-:Y:S02]  /*01d0*/  USHF.L.U32 UR6, UR6, 0x1, URZ ;  /* 0x0000000106067899 */ /* 0x000fe4000800063f */
[----:B0-----:R-:W-:Y:S02]  /*01e0*/  ULEA UR8, UR8, UR4, 0x18 ;  /* 0x0000000408087291 */ /* 0x001fe4000f8ec03f */
[----:B------:R-:W-:-:S04]  /*01f0*/  UIADD3 UR4, -UR5, 0x100000, URZ ;  /* 0x0010000005047890 */ /* 0x000fc8000fffe13f */
[----:B------:R-:W-:Y:S02]  /*0200*/  USHF.L.U32 UR5, UR4, 0xb, URZ ;  /* 0x0000000b04057899 */ /* 0x000fe4000800063f */
[----:B------:R-:W-:Y:S01]  /*0210*/  USHF.L.U32 UR4, UR4, 0x1, URZ ;  /* 0x0000000104047899 */ /* 0x000fe2000800063f */
[----:B------:R-:W0:Y:S11]  /*0220*/  FENCE.VIEW.ASYNC.S ;  /* 0x00000000000073c6 */ /* 0x000e360000000000 */
[----:B0-----:R0:W1:Y:S01]  /*0230*/  SYNCS.EXCH.64 URZ, [UR8], UR4 ;  /* 0x00000004083f75b2 */ /* 0x0010620008000100 */
[----:B------:R0:W2:Y:S01]  /*0240*/  SYNCS.EXCH.64 URZ, [UR8+0x20], UR6 ;  /* 0x00002006083f75b2 */ /* 0x0000a20008000100 */
[----:B------:R0:W3:Y:S01]  /*0250*/  SYNCS.EXCH.64 URZ, [UR8+0x8], UR4 ;  /* 0x00000804083f75b2 */ /* 0x0000e20008000100 */
[----:B------:R0:W4:Y:S01]  /*0260*/  SYNCS.EXCH.64 URZ, [UR8+0x28], UR6 ;  /* 0x00002806083f75b2 */ /* 0x0001220008000100 */
[----:B------:R0:W0:Y:S01]  /*0270*/  SYNCS.EXCH.64 URZ, [UR8+0x10], UR4 ;  /* 0x00001004083f75b2 */ /* 0x0000220008000100 */
[----:B------:R0:W0:Y:S01]  /*0280*/  SYNCS.EXCH.64 URZ, [UR8+0x30], UR6 ;  /* 0x00003006083f75b2 */ /* 0x0000220008000100 */
[----:B------:R0:W0:Y:S01]  /*0290*/  SYNCS.EXCH.64 URZ, [UR8+0x18], UR4 ;  /* 0x00001804083f75b2 */ /* 0x0000220008000100 */
[----:B------:R0:W0:Y:S01]  /*02a0*/  SYNCS.EXCH.64 URZ, [UR8+0x38], UR6 ;  /* 0x00003806083f75b2 */ /* 0x0000220008000100 */
[----:B------:R-:W-:Y:S01]  /*02b0*/  NOP ;  /* 0x0000000000007918 */ /* 0x000fe20000000000 */
.L_x_2:
[----:B------:R-:W-:Y:S01]  /*02c0*/  SHF.R.S32.HI R4, RZ, 0x1f, R63 ;  /* 0x0000001fff047819 */ /* 0x000fe2000001143f */
[----:B------:R-:W5:Y:S01]  /*02d0*/  SHFL.IDX PT, R0, R0, RZ, 0x1f ;  /* 0x00001fff00007589 */ /* 0x000f6200000e0000 */
[----:B0-----:R-:W0:Y:S01]  /*02e0*/  S2UR UR8, SR_CTAID.X ;  /* 0x00000000000879c3 */ /* 0x001e220000002500 */
[----:B------:R-:W-:Y:S02]  /*02f0*/  ELECT P0, URZ, PT ;  /* 0x00000000003f782f */ /* 0x000fe40003800000 */
[----:B------:R-:W-:Y:S01]  /*0300*/  LEA.HI R4, R4, R63, RZ, 0x7 ;  /* 0x0000003f04047211 */ /* 0x000fe200078f38ff */
[----:B------:R-:W-:Y:S01]  /*0310*/  ULDC UR4, c[0x0][0x150] ;  /* 0x0000540000047ab9 */ /* 0x000fe20000000800 */
[----:B------:R-:W-:Y:S01]  /*0320*/  SHF.R.S32.HI R10, RZ, 0x1f, R5 ;  /* 0x0000001fff0a7819 */ /* 0x000fe20000011405 */
[----:B------:R-:W-:Y:S01]  /*0330*/  NOP ;  /* 0x0000000000007918 */ /* 0x000fe20000000000 */
[----:B------:R-:W-:Y:S01]  /*0340*/  LOP3.LUT R4, R4, 0xffffff80, RZ, 0xc0, !PT ;  /* 0xffffff8004047812 */ /* 0x000fe200078ec0ff */
[----:B------:R-:W-:Y:S01]  /*0350*/  NOP ;  /* 0x0000000000007918 */ /* 0x000fe20000000000 */
[----:B------:R-:W-:Y:S01]  /*0360*/  LEA.HI R10, R10, R5, RZ, 0x2 ;  /* 0x000000050a0a7211 */ /* 0x000fe200078f10ff */
[----:B------:R-:W1:Y:S01]  /*0370*/  LDC R12, c[0x0][0x144] ;  /* 0x00005100ff0c7b82 */ /* 0x000e620000000800 */
[----:B------:R-:W-:Y:S01]  /*0380*/  IMAD.MOV.U32 R22, RZ, RZ, 0x1 ;  /* 0x00000001ff167424 */ /* 0x000fe200078e00ff */
[----:B------:R-:W-:Y:S01]  /*0390*/  ISETP.NE.AND P3, PT, R2, RZ, PT ;  /* 0x000000ff0200720c */ /* 0x000fe20003f65270 */
[----:B------:R-:W-:Y:S01]  /*03a0*/  IMAD.IADD R8, R63, 0x1, -R4 ;  /* 0x000000013f087824 */ /* 0x000fe200078e0a04 */
[----:B------:R-:W-:Y:S01]  /*03b0*/  LOP3.LUT R10, R10, 0x3ffffffc, RZ, 0xc0, !PT ;  /* 0x3ffffffc0a0a7812 */ /* 0x000fe200078ec0ff */
[----:B------:R-:W2:Y:S03]  /*03c0*/  S2R R4, SR_CTAID.Y ;  /* 0x0000000000047919 */ /* 0x000ea60000002600 */
[----:B------:R-:W-:Y:S01]  /*03d0*/  SHF.R.S32.HI R7, RZ, 0x1f, R8 ;  /* 0x0000001fff077819 */ /* 0x000fe20000011408 */
[----:B------:R-:W-:Y:S01]  /*03e0*/  IMAD.IADD R10, R5, 0x1, -R10 ;  /* 0x00000001050a7824 */ /* 0x000fe200078e0a0a */
[----:B------:R-:W3:Y:S02]  /*03f0*/  LDC R14, c[0x0][0x140] ;  /* 0x00005000ff0e7b82 */ /* 0x000ee40000000800 */
[----:B------:R-:W-:-:S02]  /*0400*/  LEA.HI R7, R7, R8, RZ, 0x3 ;  /* 0x0000000807077211 */ /* 0x000fc400078f18ff */
[----:B-----5:R-:W-:Y:S02]  /*0410*/  ISETP.NE.OR P0, PT, R0, RZ, !P0 ;  /* 0x000000ff0000720c */ /* 0x020fe40004705670 */
[--C-:B------:R-:W-:Y:S02]  /*0420*/  SHF.R.S32.HI R0, RZ, 0x3, R7.reuse ;  /* 0x00000003ff007819 */ /* 0x100fe40000011407 */
[----:B0-----:R-:W-:Y:S02]  /*0430*/  I2FP.F32.U32 R9, UR8 ;  /* 0x0000000800097c45 */ /* 0x001fe40008201000 */
[----:B------:R-:W-:-:S03]  /*0440*/  SHF.R.S32.HI R7, RZ, 0x1f, R7 ;  /* 0x0000001fff077819 */ /* 0x000fc60000011407 */
[----:B------:R-:W-:Y:S01]  /*0450*/  FMUL R11, R9, UR4 ;  /* 0x00000004090b7c20 */ /* 0x000fe20008400000 */
[----:B------:R-:W-:Y:S01]  /*0460*/  LEA.HI R7, R7, R0, RZ, 0x2 ;  /* 0x0000000007077211 */ /* 0x000fe200078f10ff */
[----:B------:R-:W-:Y:S01]  /*0470*/  ULDC UR4, c[0x0][0x154] ;  /* 0x0000550000047ab9 */ /* 0x000fe20000000800 */
[----:B------:R-:W0:Y:S01]  /*0480*/  LDC R9, c[0x0][0x148] ;  /* 0x00005200ff097b82 */ /* 0x000e220000000800 */
[----:B------:R-:W-:Y:S01]  /*0490*/  VOTEU.ALL UP0, P0 ;  /* 0x00000000003f7886 */ /* 0x000fe20000000000 */
[----:B------:R-:W-:Y:S01]  /*04a0*/  LOP3.LUT R7, R7, 0xfffffffc, RZ, 0xc0, !PT ;  /* 0xfffffffc07077812 */ /* 0x000fe200078ec0ff */
[----:B------:R-:W5:Y:S01]  /*04b0*/  F2I.U32.TRUNC.NTZ R11, R11 ;  /* 0x0000000b000b7305 */ /* 0x000f62000020f000 */
[----:B------:R-:W-:Y:S02]  /*04c0*/  VOTEU.ALL UP1, P0 ;  /* 0x00000000003f7886 */ /* 0x000fe40000020000 */
[----:B------:R-:W-:Y:S01]  /*04d0*/  @!UP0 UMOV UR6, 0x400 ;  /* 0x0000040000068882 */ /* 0x000fe20000000000 */
[----:B------:R-:W-:Y:S01]  /*04e0*/  IMAD.IADD R7, R0, 0x1, -R7 ;  /* 0x0000000100077824 */ /* 0x000fe200078e0a07 */
[----:B------:R-:W4:Y:S01]  /*04f0*/  @!UP0 S2UR UR7, SR_CgaCtaId ;  /* 0x00000000000789c3 */ /* 0x000f220000008800 */
[----:B------:R-:W-:-:S02]  /*0500*/  SHF.R.S32.HI R0, RZ, 0x1f, R3 ;  /* 0x0000001fff007819 */ /* 0x000fc40000011403 */
[----:B------:R-:W-:Y:S01]  /*0510*/  IMAD R10, R10, 0x4, R7 ;  /* 0x000000040a0a7824 */ /* 0x000fe200078e0207 */
[----:B--2---:R-:W-:Y:S02]  /*0520*/  I2FP.F32.U32 R13, R4 ;  /* 0x00000004000d7245 */ /* 0x004fe40000201000 */
[----:B------:R-:W-:Y:S01]  /*0530*/  LEA.HI R0, R0, R3, RZ, 0x2 ;  /* 0x0000000300007211 */ /* 0x000fe200078f10ff */
[C---:B------:R-:W-:Y:S01]  /*0540*/  IMAD.SHL.U32 R19, R10.reuse, 0x4, RZ ;  /* 0x000000040a137824 */ /* 0x040fe200078e00ff */
[----:B------:R-:W-:Y:S01]  /*0550*/  LEA.HI R7, R10, R10, RZ, 0x1 ;  /* 0x0000000a0a077211 */ /* 0x000fe200078f08ff */
[----:B------:R-:W-:Y:S01]  /*0560*/  FMUL R13, R13, UR4 ;  /* 0x000000040d0d7c20 */ /* 0x000fe20008400000 */
[----:B-----5:R-:W-:Y:S01]  /*0570*/  IMAD.MOV R15, RZ, RZ, -R11 ;  /* 0x000000ffff0f7224 */ /* 0x020fe200078e0a0b */
[----:B------:R-:W-:Y:S01]  /*0580*/  LOP3.LUT R0, R0, 0xfffffffc, RZ, 0xc0, !PT ;  /* 0xfffffffc00007812 */ /* 0x000fe200078ec0ff */
[----:B------:R-:W-:Y:S01]  /*0590*/  UMOV UR4, 0x20 ;  /* 0x0000002000047882 */ /* 0x000fe20000000000 */
[----:B------:R-:W-:Y:S01]  /*05a0*/  LOP3.LUT R11, R7, 0xfffffffe, RZ, 0xc0, !PT ;  /* 0xfffffffe070b7812 */ /* 0x000fe200078ec0ff */
[----:B-1----:R-:W-:Y:S01]  /*05b0*/  IMAD R7, R12, R15, UR8 ;  /* 0x000000080c077e24 */ /* 0x002fe2000f8e020f */
[----:B------:R-:W1:Y:S01]  /*05c0*/  F2I.U32.TRUNC.NTZ R13, R13 ;  /* 0x0000000d000d7305 */ /* 0x000e62000020f000 */
[----:B------:R-:W-:Y:S01]  /*05d0*/  IMAD.IADD R3, R3, 0x1, -R0 ;  /* 0x0000000103037824 */ /* 0x000fe200078e0a00 */
[C---:B------:R-:W-:Y:S01]  /*05e0*/  LOP3.LUT R19, R10.reuse, 0xc, R19, 0x78, !PT ;  /* 0x0000000c0a137812 */ /* 0x040fe200078e7813 */
[----:B------:R-:W-:Y:S01]  /*05f0*/  IMAD.IADD R12, R10, 0x1, -R11 ;  /* 0x000000010a0c7824 */ /* 0x000fe200078e0a0b */
[----:B------:R-:W-:-:S04]  /*0600*/  @!UP0 UIADD3 UR4, -UR4, 0x100000, URZ ;  /* 0x0010000004048890 */ /* 0x000fc8000fffe13f */
[----:B------:R-:W-:Y:S02]  /*0610*/  @!UP0 USHF.L.U32 UR5, UR4, 0xb, URZ ;  /* 0x0000000b04058899 */ /* 0x000fe4000800063f */
[----:B------:R-:W-:Y:S01]  /*0620*/  @!UP0 USHF.L.U32 UR4, UR4, 0x1, URZ ;  /* 0x0000000104048899 */ /* 0x000fe2000800063f */
[----:B---3--:R-:W-:Y:S02]  /*0630*/  ISETP.EQ.U32.AND P2, PT, R14, 0x1, PT ;  /* 0x000000010e00780c */ /* 0x008fe40003f42070 */
[C---:B------:R-:W-:Y:S02]  /*0640*/  ISETP.NE.AND P1, PT, R3.reuse, 0x3, PT ;  /* 0x000000030300780c */ /* 0x040fe40003f25270 */
[----:B------:R-:W-:Y:S01]  /*0650*/  ISETP.NE.AND P4, PT, R12, R7, PT ;  /* 0x000000070c00720c */ /* 0x000fe20003f85270 */
[----:B----4-:R-:W-:Y:S01]  /*0660*/  @!UP0 ULEA UR6, UR7, UR6, 0x18 ;  /* 0x0000000607068291 */ /* 0x010fe2000f8ec03f */
[----:B------:R-:W-:Y:S01]  /*0670*/  ISETP.EQ.OR P1, PT, R3, RZ, !P1 ;  /* 0x000000ff0300720c */ /* 0x000fe20004f22670 */
[----:B------:R-:W-:Y:S01]  /*0680*/  VOTEU.ALL UP0, P0 ;  /* 0x00000000003f7886 */ /* 0x000fe20000000000 */
[----:B------:R-:W-:Y:S01]  /*0690*/  LOP3.LUT P0, RZ, R8, 0x7, RZ, 0xc0, !PT ;  /* 0x0000000708ff7812 */ /* 0x000fe2000780c0ff */
[C---:B------:R-:W-:Y:S01]  /*06a0*/  VIADD R8, R2.reuse, 0xffffffff ;  /* 0xffffffff02087836 */ /* 0x040fe20000000000 */
[----:B------:R-:W-:Y:S01]  /*06b0*/  ISETP.EQ.AND P1, PT, R2, RZ, P1 ;  /* 0x000000ff0200720c */ /* 0x000fe20000f22270 */
[----:B-1----:R-:W-:Y:S01]  /*06c0*/  IMAD.MOV R23, RZ, RZ, -R13 ;  /* 0x000000ffff177224 */ /* 0x002fe200078e0a0d */
[----:B------:R-:W-:-:S02]  /*06d0*/  ISETP.LT.U32.AND P0, PT, R19, 0x2, !P0 ;  /* 0x000000021300780c */ /* 0x000fc40004701070 */
[----:B------:R-:W-:Y:S01]  /*06e0*/  ISETP.GE.U32.AND P6, PT, R8, 0x2, PT ;  /* 0x000000020800780c */ /* 0x000fe20003fc6070 */
[----:B0-----:R-:W-:Y:S01]  /*06f0*/  IMAD R11, R9, R23, R4 ;  /* 0x00000017090b7224 */ /* 0x001fe200078e0204 */
[----:B------:R-:W-:Y:S01]  /*0700*/  SEL R18, RZ, 0x1, !P1 ;  /* 0x00000001ff127807 */ /* 0x000fe20004800000 */
[----:B------:R-:W0:Y:S02]  /*0710*/  FENCE.VIEW.ASYNC.S ;  /* 0x00000000000073c6 */ /* 0x000e240000000000 */
[----:B0-----:R0:W1:Y:S01]  /*0720*/  @!UP0 SYNCS.EXCH.64 URZ, [UR6+0x50], UR4 ;  /* 0x00005004063f85b2 */ /* 0x0010620008000100 */
[----:B------:R-:W-:Y:S02]  /*0730*/  @P4 LEA.HI R0, R19, R19, RZ, 0x1 ;  /* 0x0000001313004211 */ /* 0x000fe400078f08ff */
[----:B------:R-:W-:Y:S02]  /*0740*/  SEL R18, R18, 0x2, P6 ;  /* 0x0000000212127807 */ /* 0x000fe40003000000 */
[----:B------:R-:W-:-:S04]  /*0750*/  @P4 SHF.R.S32.HI R0, RZ, 0x1, R0 ;  /* 0x00000001ff004819 */ /* 0x000fc80000011400 */
[----:B------:R-:W-:Y:S02]  /*0760*/  @P4 ISETP.NE.AND P5, PT, R0, R11, PT ;  /* 0x0000000b0000420c */ /* 0x000fe40003fa5270 */
[----:B------:R-:W-:Y:S02]  /*0770*/  SEL R11, RZ, 0x1, !P0 ;  /* 0x00000001ff0b7807 */ /* 0x000fe40004000000 */
[----:B------:R-:W-:Y:S02]  /*0780*/  @P4 SEL R22, RZ, 0x1, P5 ;  /* 0x00000001ff164807 */ /* 0x000fe40002800000 */
[----:B------:R-:W-:Y:S01]  /*0790*/  LOP3.LUT R0, R63, 0x7f, RZ, 0xc0, !PT ;  /* 0x0000007f3f007812 */ /* 0x000fe200078ec0ff */
[----:B------:R0:W2:Y:S01]  /*07a0*/  @!UP1 SYNCS.EXCH.64 URZ, [UR6+0x58], UR4 ;  /* 0x00005804063f95b2 */ /* 0x0000a20008000100 */
[----:B------:R-:W-:Y:S01]  /*07b0*/  LOP3.LUT R22, R22, R11, RZ, 0xc0, !PT ;  /* 0x0000000b16167212 */ /* 0x000fe200078ec0ff */
[----:B------:R-:W-:Y:S01]  /*07c0*/  NOP ;  /* 0x0000000000007918 */ /* 0x000fe20000000000 */
[----:B------:R-:W-:Y:S05]  /*07d0*/  @!P2 BRA `(.L_x_3) ;  /* 0x000000000008a947 */ /* 0x000fea0003800000 */
[----:B-12---:R-:W-:Y:S01]  /*07e0*/  UCGABAR_ARV ;  /* 0x00000000000079c7 */ /* 0x006fe20008000000 */
[----:B------:R-:W-:Y:S05]  /*07f0*/  BRA `(.L_x_4) ;  /* 0x0000000000047947 */ /* 0x000fea0003800000 */
.L_x_3:
[----:B-12---:R-:W-:Y:S01]  /*0800*/  NOP ;  /* 0x0000000000007918 */ /* 0x006fe20000000000 */
.L_x_4:
[----:B------:R-:W1:Y:S01]  /*0810*/  LDC R2, c[0x0][0x65c] ;  /* 0x00019700ff027b82 */ /* 0x000e620000000800 */
[----:B------:R-:W-:Y:S02]  /*0820*/  IMAD.U32 R10, RZ, RZ, UR8 ;  /* 0x00000008ff0a7e24 */ /* 0x000fe4000f8e00ff */
[----:B------:R-:W-:Y:S01]  /*0830*/  IMAD.MOV.U32 R11, RZ, RZ, RZ ;  /* 0x000000ffff0b7224 */ /* 0x000fe200078e00ff */
[----:B-1----:R-:W-:-:S04]  /*0840*/  ISETP.NE.AND P1, PT, R2, 0x1, PT ;  /* 0x000000010200780c */ /* 0x002fc80003f25270 */
[----:B------:R-:W-:-:S09]  /*0850*/  P2R R5, PR, RZ, 0x2 ;  /* 0x00000002ff057803 */ /* 0x000fd20000000000 */
[----:B------:R-:W1:Y:S01]  /*0860*/  @P1 LDC R17, c[0x0][0x10] ;  /* 0x00000400ff111b82 */ /* 0x000e620000000800 */
[----:B------:R-:W-:Y:S02]  /*0870*/  @P1 IMAD.MOV.U32 R5, RZ, RZ, RZ ;  /* 0x000000ffff051224 */ /* 0x000fe400078e00ff */
[----:B------:R-:W-:-:S05]  /*0880*/  @P1 IMAD.MOV.U32 R15, RZ, RZ, RZ ;  /* 0x000000ffff0f1224 */ /* 0x000fca00078e00ff */
[----:B------:R-:W2:Y:S01]  /*0890*/  @!P1 LDC R13, c[0x0][0xc] ;  /* 0x00000300ff0d9b82 */ /* 0x000ea20000000800 */
[----:B0-----:R-:W-:Y:S01]  /*08a0*/  ULDC UR4, c[0x0][0xc] ;  /* 0x0000030000047ab9 */ /* 0x001fe20000000800 */
[----:B------:R-:W-:Y:S01]  /*08b0*/  ULDC UR5, c[0x0][0x10] ;  /* 0x0000040000057ab9 */ /* 0x000fe20000000800 */
[----:B------:R-:W-:Y:S01]  /*08c0*/  ULDC UR6, c[0x0][0x14] ;  /* 0x0000050000067ab9 */ /* 0x000fe20000000800 */
[----:B------:R-:W-:-:S04]  /*08d0*/  UIMAD.WIDE.U32 UR4, UR4, UR5, URZ ;  /* 0x00000005040472a5 */ /* 0x000fc8000f8e003f */
[----:B------:R-:W-:Y:S02]  /*08e0*/  UIMAD.WIDE.U32 UR38, UR4, UR6, URZ ;  /* 0x00000006042672a5 */ /* 0x000fe4000f8e003f */
[----:B------:R-:W-:-:S04]  /*08f0*/  UIMAD UR41, UR5, UR6, URZ ;  /* 0x00000006052972a4 */ /* 0x000fc8000f8e023f */
[----:B------:R-:W-:Y:S01]  /*0900*/  UIADD3 UR41, UR39, UR41, URZ ;  /* 0x0000002927297290 */ /* 0x000fe2000fffe03f */
[----:B-1----:R-:W-:-:S04]  /*0910*/  @P1 IMAD.WIDE.U32 R16, R17, UR8, R4 ;  /* 0x0000000811101c25 */ /* 0x002fc8000f8e0004 */
[----:B------:R-:W-:Y:S02]  /*0920*/  @P1 IMAD.IADD R17, R17, 0x1, R15 ;  /* 0x0000000111111824 */ /* 0x000fe400078e020f */
[----:B--2---:R-:W-:-:S04]  /*0930*/  @!P1 IMAD.WIDE.U32 R10, R4, R13, R10 ;  /* 0x0000000d040a9225 */ /* 0x004fc800078e000a */
[----:B------:R-:W-:Y:S02]  /*0940*/  @!P1 IMAD.MOV.U32 R16, RZ, RZ, R10 ;  /* 0x000000ffff109224 */ /* 0x000fe400078e000a */
[----:B------:R-:W-:Y:S01]  /*0950*/  @!P1 IMAD.MOV.U32 R17, RZ, RZ, R11 ;  /* 0x000000ffff119224 */ /* 0x000fe200078e000b */
[----:B------:R-:W-:Y:S06]  /*0960*/  @!P2 BRA `(.L_x_5) ;  /* 0x00000000000ca947 */ /* 0x000fec0003800000 */
[----:B------:R-:W-:Y:S01]  /*0970*/  UCGABAR_WAIT ;  /* 0x0000000000007dc7 */ /* 0x000fe20008000000 */
[----:B------:R-:W-:Y:S01]  /*0980*/  CCTL.IVALL ;  /* 0x00000000ff00798f */ /* 0x000fe20002000000 */
[----:B------:R-:W-:Y:S05]  /*0990*/  BRA `(.L_x_6) ;  /* 0x0000000000047947 */ /* 0x000fea0003800000 */
.L_x_5:
[----:B------:R-:W-:Y:S06]  /*09a0*/  BAR.SYNC.DEFER_BLOCKING 0x0 ;  /* 0x0000000000007b1d */ /* 0x000fec0000010000 */
.L_x_6:
[----:B------:R-:W-:Y:S05]  /*09b0*/  @!P3 BRA `(.L_x_7) ;  /* 0x0000004000d4b947 */ /* 0x000fea0003800000 */
[----:B------:R-:W-:-:S13]  /*09c0*/  ISETP.GT.U32.AND P0, PT, R8, 0x1, PT ;  /* 0x000000010800780c */ /* 0x000fda0003f04070 */
[----:B------:R-:W-:Y:S05]  /*09d0*/  @P0 EXIT ;  /* 0x000000000000094d */ /* 0x000fea0003800000 */
[----:B------:R-:W-:Y:S01]  /*09e0*/  ULDC.64 UR4, c[0x0][0x650] ;  /* 0x0001940000047ab9 */ /* 0x000fe20000000a00 */
[----:B------:R-:W-:Y:S01]  /*09f0*/  PRMT R3, RZ, 0x7610, R3 ;  /* 0x00007610ff037816 */ /* 0x000fe20000000003 */
[----:B------:R-:W-:Y:S01]  /*0a00*/  IMAD.MOV.U32 R71, RZ, RZ, -0x1 ;  /* 0xffffffffff477424 */ /* 0x000fe200078e00ff */
[----:B------:R-:W-:Y:S01]  /*0a10*/  ISETP.GE.U32.AND P0, PT, R16, UR4, PT ;  /* 0x0000000410007c0c */ /* 0x000fe2000bf06070 */
[----:B------:R-:W-:Y:S02]  /*0a20*/  IMAD.MOV.U32 R70, RZ, RZ, -0x1 ;  /* 0xffffffffff467424 */ /* 0x000fe400078e00ff */
[----:B------:R-:W-:Y:S01]  /*0a30*/  IMAD.MOV.U32 R69, RZ, RZ, -0x1 ;  /* 0xffffffffff457424 */ /* 0x000fe200078e00ff */
[----:B------:R-:W-:-:S13]  /*0a40*/  ISETP.GE.U32.AND.EX P0, PT, R17, UR5, PT, P0 ;  /* 0x0000000511007c0c */ /* 0x000fda000bf06100 */
[----:B------:R-:W-:Y:S05]  /*0a50*/  @P0 BRA `(.L_x_8) ;  /* 0x0000000400280947 */ /* 0x000fea0003800000 */
[----:B------:R-:W0:Y:S01]  /*0a60*/  LDC.64 R24, c[0x0][0x628] ;  /* 0x00018a00ff187b82 */ /* 0x000e220000000a00 */
[----:B------:R-:W-:Y:S02]  /*0a70*/  IMAD.MOV.U32 R10, RZ, RZ, R16 ;  /* 0x000000ffff0a7224 */ /* 0x000fe400078e0010 */
[----:B------:R-:W-:-:S05]  /*0a80*/  IMAD.MOV.U32 R11, RZ, RZ, R17 ;  /* 0x000000ffff0b7224 */ /* 0x000fca00078e0011 */
[----:B------:R-:W1:Y:S08]  /*0a90*/  LDC R8, c[0x0][0x630] ;  /* 0x00018c00ff087b82 */ /* 0x000e700000000800 */
[----:B------:R-:W2:Y:S01]  /*0aa0*/  LDC.64 R26, c[0x0][0x620] ;  /* 0x00018800ff1a7b82 */ /* 0x000ea20000000a00 */
[----:B0-----:R-:W-:-:S04]  /*0ab0*/  ISETP.NE.U32.AND P0, PT, R24, RZ, PT ;  /* 0x000000ff1800720c */ /* 0x001fc80003f05070 */
[----:B------:R-:W-:-:S13]  /*0ac0*/  ISETP.NE.AND.EX P0, PT, R25, RZ, PT, P0 ;  /* 0x000000ff1900720c */ /* 0x000fda0003f05300 */
[----:B-12---:R-:W-:Y:S05]  /*0ad0*/  @!P0 BRA `(.L_x_9) ;  /* 0x0000000000288947 */ /* 0x006fea0003800000 */
[----:B------:R-:W0:Y:S02]  /*0ae0*/  LDC R3, c[0x0][0x634] ;  /* 0x00018d00ff037b82 */ /* 0x000e240000000800 */
[----:B0-----:R-:W-:-:S05]  /*0af0*/  IADD3 R3, P0, R16, R3, RZ ;  /* 0x0000000310037210 */ /* 0x001fca0007f1e0ff */
[----:B------:R-:W-:-:S04]  /*0b00*/  IMAD.X R21, RZ, RZ, R17, P0 ;  /* 0x000000ffff157224 */ /* 0x000fc800000e0611 */
[----:B------:R-:W-:-:S04]  /*0b10*/  IMAD.WIDE.U32 R10, R21, R24, RZ ;  /* 0x00000018150a7225 */ /* 0x000fc800078e00ff */
[----:B------:R-:W-:-:S04]  /*0b20*/  IMAD.WIDE.U32 R12, P0, R3, R25, R10 ;  /* 0x00000019030c7225 */ /* 0x000fc8000780000a */
[----:B------:R-:W-:-:S04]  /*0b30*/  IMAD.WIDE.U32 R10, R3, R24, RZ ;  /* 0x00000018030a7225 */ /* 0x000fc800078e00ff */
[----:B------:R-:W-:Y:S01]  /*0b40*/  IMAD.X R15, RZ, RZ, RZ, P0 ;  /* 0x000000ffff0f7224 */ /* 0x000fe200000e06ff */
[----:B------:R-:W-:Y:S01]  /*0b50*/  IADD3 RZ, P0, R11, R12, RZ ;  /* 0x0000000c0bff7210 */ /* 0x000fe20007f1e0ff */
[----:B------:R-:W-:-:S04]  /*0b60*/  IMAD.MOV.U32 R14, RZ, RZ, R13 ;  /* 0x000000ffff0e7224 */ /* 0x000fc800078e000d */
[----:B------:R-:W-:-:S08]  /*0b70*/  IMAD.WIDE.U32.X R10, R21, R25, R14, P0 ;  /* 0x00000019150a7225 */ /* 0x000fd000000e040e */
.L_x_9:
[----:B------:R-:W0:Y:S01]  /*0b80*/  LDC.64 R30, c[0x0][0x640] ;  /* 0x00019000ff1e7b82 */ /* 0x000e220000000a00 */
[-CC-:B------:R-:W-:Y:S02]  /*0b90*/  SHF.R.U64 R69, R10, R8.reuse, R11.reuse ;  /* 0x000000080a457219 */ /* 0x180fe4000000120b */
[----:B------:R-:W-:Y:S02]  /*0ba0*/  SHF.R.U32.HI R3, RZ, R8, R11 ;  /* 0x00000008ff037219 */ /* 0x000fe4000001160b */
[----:B------:R-:W-:-:S03]  /*0bb0*/  IADD3 R5, P0, RZ, -R69, RZ ;  /* 0x80000045ff057210 */ /* 0x000fc60007f1e0ff */
[----:B------:R-:W1:Y:S02]  /*0bc0*/  LDC R12, c[0x0][0x618] ;  /* 0x00018600ff0c7b82 */ /* 0x000e640000000800 */
[----:B------:R-:W-:Y:S02]  /*0bd0*/  IMAD.X R3, RZ, RZ, ~R3, P0 ;  /* 0x000000ffff037224 */ /* 0x000fe400000e0e03 */
[----:B------:R-:W-:-:S04]  /*0be0*/  IMAD.WIDE.U32 R10, R5, R26, R16 ;  /* 0x0000001a050a7225 */ /* 0x000fc800078e0010 */
[----:B------:R-:W2:Y:S01]  /*0bf0*/  LDC R20, c[0x0][0x608] ;  /* 0x00018200ff147b82 */ /* 0x000ea20000000800 */
[----:B------:R-:W-:Y:S02]  /*0c00*/  IMAD R8, R3, R26, RZ ;  /* 0x0000001a03087224 */ /* 0x000fe400078e02ff */
[----:B------:R-:W-:Y:S02]  /*0c10*/  IMAD.MOV.U32 R3, RZ, RZ, -0x1 ;  /* 0xffffffffff037424 */ /* 0x000fe400078e00ff */
[----:B------:R-:W-:Y:S02]  /*0c20*/  IMAD R5, R5, R27, R8 ;  /* 0x0000001b05057224 */ /* 0x000fe400078e0208 */
[----:B------:R-:W-:Y:S01]  /*0c30*/  IMAD R26, R9, R23, R4 ;  /* 0x00000017091a7224 */ /* 0x000fe200078e0204 */
[----:B------:R-:W3:Y:S01]  /*0c40*/  LDC R28, c[0x0][0x658] ;  /* 0x00019600ff1c7b82 */ /* 0x000ee20000000800 */
[----:B------:R-:W-:Y:S01]  /*0c50*/  IMAD.IADD R5, R11, 0x1, R5 ;  /* 0x000000010b057824 */ /* 0x000fe200078e0205 */
[----:B0-----:R-:W-:Y:S01]  /*0c60*/  ISETP.NE.U32.AND P0, PT, R30, RZ, PT ;  /* 0x000000ff1e00720c */ /* 0x001fe20003f05070 */
[----:B------:R-:W-:-:S03]  /*0c70*/  IMAD.MOV.U32 R23, RZ, RZ, 0x1 ;  /* 0x00000001ff177424 */ /* 0x000fc600078e00ff */
[----:B------:R-:W-:Y:S02]  /*0c80*/  ISETP.NE.AND.EX P0, PT, R31, RZ, PT, P0 ;  /* 0x000000ff1f00720c */ /* 0x000fe40003f05300 */
[----:B------:R-:W0:Y:S01]  /*0c90*/  LDC R24, c[0x0][0x600] ;  /* 0x00018000ff187b82 */ /* 0x000e220000000800 */
[-CC-:B-1----:R-:W-:Y:S02]  /*0ca0*/  SHF.R.U64 R14, R10, R12.reuse, R5.reuse ;  /* 0x0000000c0a0e7219 */ /* 0x182fe40000001205 */
[----:B------:R-:W-:-:S05]  /*0cb0*/  SHF.R.U32.HI R5, RZ, R12, R5 ;  /* 0x0000000cff057219 */ /* 0x000fca0000011605 */
[----:B------:R-:W1:Y:S01]  /*0cc0*/  LDC R15, c[0x0][0x648] ;  /* 0x00019200ff0f7b82 */ /* 0x000e620000000800 */
[-CC-:B--2---:R-:W-:Y:S02]  /*0cd0*/  SHF.R.U64 R27, R14, R20.reuse, R5.reuse ;  /* 0x000000140e1b7219 */ /* 0x184fe40000001205 */
[----:B------:R-:W-:-:S05]  /*0ce0*/  SHF.R.U32.HI R5, RZ, R20, R5 ;  /* 0x00000014ff057219 */ /* 0x000fca0000011605 */
[----:B------:R-:W2:Y:S01]  /*0cf0*/  LDC R21, c[0x0][0x638] ;  /* 0x00018e00ff157b82 */ /* 0x000ea20000000800 */
[-CC-:B---3--:R-:W-:Y:S02]  /*0d00*/  SHF.R.U64 R20, R27, R28.reuse, R5.reuse ;  /* 0x0000001c1b147219 */ /* 0x188fe40000001205 */
[-C--:B------:R-:W-:Y:S02]  /*0d10*/  SHF.L.U32 R3, R3, R28.reuse, RZ ;  /* 0x0000001c03037219 */ /* 0x080fe400000006ff */
[----:B------:R-:W-:Y:S01]  /*0d20*/  SHF.R.U32.HI R5, RZ, R28, R5 ;  /* 0x0000001cff057219 */ /* 0x000fe20000011605 */
[----:B------:R-:W-:Y:S01]  /*0d30*/  IMAD.MOV.U32 R4, RZ, RZ, R20 ;  /* 0x000000ffff047224 */ /* 0x000fe200078e0014 */
[----:B------:R-:W-:Y:S01]  /*0d40*/  LOP3.LUT R12, RZ, R3, RZ, 0x33, !PT ;  /* 0x00000003ff0c7212 */ /* 0x000fe200078e33ff */
[----:B------:R-:W3:Y:S01]  /*0d50*/  LDC R25, c[0x0][0x610] ;  /* 0x00018400ff197b82 */ /* 0x000ee20000000800 */
[----:B------:R-:W-:Y:S05]  /*0d60*/  @!P0 BRA `(.L_x_10) ;  /* 0x0000000000288947 */ /* 0x000fea0003800000 */
[----:B------:R-:W4:Y:S02]  /*0d70*/  LDC R3, c[0x0][0x64c] ;  /* 0x00019300ff037b82 */ /* 0x000f240000000800 */
[----:B----4-:R-:W-:-:S05]  /*0d80*/  IADD3 R3, P0, R20, R3, RZ ;  /* 0x0000000314037210 */ /* 0x010fca0007f1e0ff */
        /* <DEDUP_REMOVED lines=8> */
.L_x_10:
[----:B-1----:R-:W-:Y:S01]  /*0e10*/  SHF.R.U64 R4, R4, R15, R5 ;  /* 0x0000000f04047219 */ /* 0x002fe20000001205 */
[----:B0-----:R-:W-:Y:S01]  /*0e20*/  VIADD R5, R24, 0xffffffff ;  /* 0xffffffff18057836 */ /* 0x001fe20000000000 */
[----:B------:R-:W-:Y:S02]  /*0e30*/  SHF.L.U32 R3, R23, R28, RZ ;  /* 0x0000001c17037219 */ /* 0x000fe400000006ff */
[----:B------:R-:W-:Y:S01]  /*0e40*/  LOP3.LUT R12, R27, R12, RZ, 0xc0, !PT ;  /* 0x0000000c1b0c7212 */ /* 0x000fe200078ec0ff */
[----:B------:R-:W-:Y:S01]  /*0e50*/  IMAD.MOV R8, RZ, RZ, -R4 ;  /* 0x000000ffff087224 */ /* 0x000fe200078e0a04 */
[----:B------:R-:W-:-:S03]  /*0e60*/  SEL R7, R7, R26, !P1 ;  /* 0x0000001a07077207 */ /* 0x000fc60004800000 */
[----:B------:R-:W-:Y:S01]  /*0e70*/  IMAD R12, R3, R4, R12 ;  /* 0x00000004030c7224 */ /* 0x000fe200078e020c */
[----:B------:R-:W-:Y:S01]  /*0e80*/  LOP3.LUT R4, R14, R5, RZ, 0xc0, !PT ;  /* 0x000000050e047212 */ /* 0x000fe200078ec0ff */
[----:B--2---:R-:W-:Y:S02]  /*0e90*/  IMAD R3, R8, R21, R20 ;  /* 0x0000001508037224 */ /* 0x004fe400078e0214 */
[----:B---3--:R-:W-:Y:S02]  /*0ea0*/  IMAD R7, R12, R25, R7 ;  /* 0x000000190c077224 */ /* 0x008fe400078e0207 */
[----:B------:R-:W-:Y:S02]  /*0eb0*/  IMAD.MOV.U32 R5, RZ, RZ, 0x1 ;  /* 0x00000001ff057424 */ /* 0x000fe400078e00ff */
[----:B------:R-:W-:-:S03]  /*0ec0*/  IMAD R4, R3, R24, R4 ;  /* 0x0000001803047224 */ /* 0x000fc600078e0204 */
[----:B------:R-:W-:Y:S02]  /*0ed0*/  PRMT R3, R5, 0x7610, R3 ;  /* 0x0000761005037816 */ /* 0x000fe40000000003 */
[----:B------:R-:W-:Y:S02]  /*0ee0*/  SEL R70, R4, R7, !P1 ;  /* 0x0000000704467207 */ /* 0x000fe40004800000 */
[----:B------:R-:W-:-:S07]  /*0ef0*/  SEL R71, R7, R4, !P1 ;  /* 0x0000000407477207 */ /* 0x000fce0004800000 */
.L_x_8:
[----:B------:R-:W-:-:S08]  /*0f00*/  NOP ;  /* 0x0000000000007918 */ /* 0x000fd00000000000 */
[----:B------:R-:W0:Y:S02]  /*0f10*/  USETMAXREG.TRY_ALLOC.CTAPOOL UP0, 0xe8 ;  /* 0x000000e8000079c8 */ /* 0x000e240008000600 */
[----:B0-----:R-:W-:-:S13]  /*0f20*/  PLOP3.LUT P0, PT, PT, PT, UP0, 0x80, 0x0 ;  /* 0x000000000000781c */ /* 0x001fda0003f0f008 */
[----:B------:R-:W-:Y:S05]  /*0f30*/  @!P0 BRA `(.L_x_8) ;  /* 0xfffffffc00f08947 */ /* 0x000fea000383ffff */
[----:B------:R-:W-:Y:S01]  /*0f40*/  ULDC.64 UR4, c[0x0][0x598] ;  /* 0x0001660000047ab9 */ /* 0x000fe20000000a00 */
[----:B------:R-:W-:Y:S01]  /*0f50*/  ULDC.64 UR36, c[0x0][0x208] ;  /* 0x0000820000247ab9 */ /* 0x000fe20000000a00 */
[----:B------:R-:W-:-:S04]  /*0f60*/  ISETP.NE.U32.AND P0, PT, RZ, UR4, PT ;  /* 0x00000004ff007c0c */ /* 0x000fc8000bf05070 */
[----:B------:R-:W-:-:S13]  /*0f70*/  ISETP.NE.AND.EX P0, PT, RZ, UR5, PT, P0 ;  /* 0x00000005ff007c0c */ /* 0x000fda000bf05300 */
[----:B------:R-:W-:Y:S05]  /*0f80*/  @!P0 BRA `(.L_x_11) ;  /* 0x00000000001c8947 */ /* 0x000fea0003800000 */
[----:B------:R-:W0:Y:S02]  /*0f90*/  LDC.64 R4, c[0x0][0x598] ;  /* 0x00016600ff047b82 */ /* 0x000e240000000a00 */
[----:B0-----:R-:W2:Y:S02]  /*0fa0*/  LDG.E.64 R4, desc[UR36][R4.64] ;  /* 0x0000002404047981 */ /* 0x001ea4000c1e1b00 */
[----:B--2---:R-:W-:-:S04]  /*0fb0*/  ISETP.NE.U32.AND P0, PT, R4, RZ, PT ;  /* 0x000000ff0400720c */ /* 0x004fc80003f05070 */
[----:B------:R-:W-:-:S13]  /*0fc0*/  ISETP.NE.AND.EX P0, PT, R5, RZ, PT, P0 ;  /* 0x000000ff0500720c */ /* 0x000fda0003f05300 */
[----:B------:R-:W-:Y:S05]  /*0fd0*/  @!P0 BRA `(.L_x_11) ;  /* 0x0000000000088947 */ /* 0x000fea0003800000 */
[----:B------:R0:W5:Y:S01]  /*0fe0*/  LD.E R23, desc[UR36][R4.64] ;  /* 0x0000002404177980 */ /* 0x000162000c101900 */
[----:B------:R-:W-:Y:S05]  /*0ff0*/  BRA `(.L_x_12) ;  /* 0x0000000000247947 */ /* 0x000fea0003800000 */
.L_x_11:
[----:B------:R-:W-:Y:S02]  /*1000*/  ULDC.64 UR4, c[0x0][0x588] ;  /* 0x0001620000047ab9 */ /* 0x000fe40000000a00 */
[----:B------:R-:W-:-:S04]  /*1010*/  ISETP.NE.U32.AND P0, PT, RZ, UR4, PT ;  /* 0x00000004ff007c0c */ /* 0x000fc8000bf05070 */
[----:B------:R-:W-:-:S13]  /*1020*/  ISETP.NE.AND.EX P0, PT, RZ, UR5, PT, P0 ;  /* 0x00000005ff007c0c */ /* 0x000fda000bf05300 */
[----:B------:R-:W-:Y:S05]  /*1030*/  @!P0 BRA `(.L_x_13) ;  /* 0x00000000000c8947 */ /* 0x000fea0003800000 */
[----:B------:R-:W0:Y:S02]  /*1040*/  LDC.64 R4, c[0x0][0x588] ;  /* 0x00016200ff047b82 */ /* 0x000e240000000a00 */
[----:B0-----:R1:W5:Y:S01]  /*1050*/  LDG.E R23, desc[UR36][R4.64] ;  /* 0x0000002404177981 */ /* 0x001362000c1e1900 */
[----:B------:R-:W-:Y:S05]  /*1060*/  BRA `(.L_x_12) ;  /* 0x0000000000087947 */ /* 0x000fea0003800000 */
.L_x_13:
[----:B------:R-:W-:Y:S02]  /*1070*/  ULDC UR4, c[0x0][0x580] ;  /* 0x0001600000047ab9 */ /* 0x000fe40000000800 */
[----:B------:R-:W-:-:S07]  /*1080*/  IMAD.U32 R23, RZ, RZ, UR4 ;  /* 0x00000004ff177e24 */ /* 0x000fce000f8e00ff */
.L_x_12:
[----:B------:R-:W-:Y:S02]  /*1090*/  ULDC.64 UR4, c[0x0][0x5a0] ;  /* 0x0001680000047ab9 */ /* 0x000fe40000000a00 */
[----:B------:R-:W-:-:S04]  /*10a0*/  ISETP.NE.U32.AND P0, PT, RZ, UR4, PT ;  /* 0x00000004ff007c0c */ /* 0x000fc8000bf05070 */
[----:B------:R-:W-:-:S13]  /*10b0*/  ISETP.NE.AND.EX P0, PT, RZ, UR5, PT, P0 ;  /* 0x00000005ff007c0c */ /* 0x000fda000bf05300 */
[----:B------:R-:W-:Y:S05]  /*10c0*/  @!P0 BRA `(.L_x_14) ;  /* 0x00000000001c8947 */ /* 0x000fea0003800000 */
[----:B01----:R-:W0:Y:S02]  /*10d0*/  LDC.64 R4, c[0x0][0x5a0] ;  /* 0x00016800ff047b82 */ /* 0x003e240000000a00 */
[----:B0-----:R-:W2:Y:S02]  /*10e0*/  LDG.E.64 R4, desc[UR36][R4.64] ;  /* 0x0000002404047981 */ /* 0x001ea4000c1e1b00 */
[----:B--2---:R-:W-:-:S04]  /*10f0*/  ISETP.NE.U32.AND P0, PT, R4, RZ, PT ;  /* 0x000000ff0400720c */ /* 0x004fc80003f05070 */
[----:B------:R-:W-:-:S13]  /*1100*/  ISETP.NE.AND.EX P0, PT, R5, RZ, PT, P0 ;  /* 0x000000ff0500720c */ /* 0x000fda0003f05300 */
[----:B------:R-:W-:Y:S05]  /*1110*/  @!P0 BRA `(.L_x_14) ;  /* 0x0000000000088947 */ /* 0x000fea0003800000 */
[----:B------:R0:W5:Y:S01]  /*1120*/  LD.E R58, desc[UR36][R4.64] ;  /* 0x00000024043a7980 */ /* 0x000162000c101900 */
[----:B------:R-:W-:Y:S05]  /*1130*/  BRA `(.L_x_15) ;  /* 0x0000000000247947 */ /* 0x000fea0003800000 */
.L_x_14:
[----:B------:R-:W-:Y:S02]  /*1140*/  ULDC.64 UR4, c[0x0][0x590] ;  /* 0x0001640000047ab9 */ /* 0x000fe40000000a00 */
[----:B------:R-:W-:-:S04]  /*1150*/  ISETP.NE.U32.AND P0, PT, RZ, UR4, PT ;  /* 0x00000004ff007c0c */ /* 0x000fc8000bf05070 */
[----:B------:R-:W-:-:S13]  /*1160*/  ISETP.NE.AND.EX P0, PT, RZ, UR5, PT, P0 ;  /* 0x00000005ff007c0c */ /* 0x000fda000bf05300 */
[----:B------:R-:W-:Y:S05]  /*1170*/  @!P0 BRA `(.L_x_16) ;  /* 0x00000000000c8947 */ /* 0x000fea0003800000 */
[----:B------:R-:W2:Y:S02]  /*1180*/  LDC.64 R58, c[0x0][0x590] ;  /* 0x00016400ff3a7b82 */ /* 0x000ea40000000a00 */
[----:B--2---:R2:W5:Y:S01]  /*1190*/  LDG.E R58, desc[UR36][R58.64] ;  /* 0x000000243a3a7981 */ /* 0x004562000c1e1900 */
[----:B------:R-:W-:Y:S05]  /*11a0*/  BRA `(.L_x_15) ;  /* 0x0000000000087947 */ /* 0x000fea0003800000 */
.L_x_16:
[----:B------:R-:W-:Y:S02]  /*11b0*/  ULDC UR4, c[0x0][0x584] ;  /* 0x0001610000047ab9 */ /* 0x000fe40000000800 */
[----:B------:R-:W-:-:S07]  /*11c0*/  IMAD.U32 R58, RZ, RZ, UR4 ;  /* 0x00000004ff3a7e24 */ /* 0x000fce000f8e00ff */
.L_x_15:
[----:B------:R-:W-:-:S13]  /*11d0*/  LOP3.LUT P0, RZ, R3, 0xff, RZ, 0xc0, !PT ;  /* 0x000000ff03ff7812 */ /* 0x000fda000780c0ff */
[----:B------:R-:W-:Y:S05]  /*11e0*/  @!P0 EXIT ;  /* 0x000000000000894d */ /* 0x000fea0003800000 */
[----:B------:R-:W3:Y:S01]  /*11f0*/  LDC R61, c[0x0][0x658] ;  /* 0x00019600ff3d7b82 */ /* 0x000ee20000000800 */
[----:B------:R-:W-:Y:S01]  /*1200*/  LOP3.LUT R6, R6, 0x1, RZ, 0xc0, !PT ;  /* 0x0000000106067812 */ /* 0x000fe200078ec0ff */
[----:B------:R-:W-:Y:S01]  /*1210*/  ULDC.64 UR6, c[0x0][0x288] ;  /* 0x0000a20000067ab9 */ /* 0x000fe20000000a00 */
[----:B------:R-:W-:Y:S01]  /*1220*/  SHF.R.U32.HI R3, RZ, 0x2, R63 ;  /* 0x00000002ff037819 */ /* 0x000fe2000001163f */
[----:B------:R-:W-:Y:S01]  /*1230*/  UIADD3 UR4, UR7, 0x3f, URZ ;  /* 0x0000003f07047890 */ /* 0x000fe2000fffe03f */
[----:B------:R-:W-:Y:S01]  /*1240*/  SHF.R.U32.HI R0, RZ, 0x1, R0 ;  /* 0x00000001ff007819 */ /* 0x000fe20000011600 */
[----:B------:R-:W-:Y:S01]  /*1250*/  IMAD.SHL.U32 R56, R6, 0x40, RZ ;  /* 0x0000004006387824 */ /* 0x000fe200078e00ff */
[----:B------:R-:W-:Y:S01]  /*1260*/  LOP3.LUT R3, R3, 0x7, RZ, 0xc0, !PT ;  /* 0x0000000703037812 */ /* 0x000fe200078ec0ff */
[----:B01----:R-:W0:Y:S01]  /*1270*/  LDC.64 R4, c[0x0][0x5c8] ;  /* 0x00017200ff047b82 */ /* 0x003e220000000a00 */
[----:B------:R-:W-:Y:S01]  /*1280*/  USHF.R.S32.HI UR5, URZ, 0x1f, UR4 ;  /* 0x0000001f3f057899 */ /* 0x000fe20008011404 */
[----:B------:R-:W-:Y:S01]  /*1290*/  LOP3.LUT R0, R0, 0x30, RZ, 0xc0, !PT ;  /* 0x0000003000007812 */ /* 0x000fe200078ec0ff */
[----:B------:R-:W-:Y:S01]  /*12a0*/  IMAD.MOV.U32 R8, RZ, RZ, 0x1 ;  /* 0x00000001ff087424 */ /* 0x000fe200078e00ff */
[--C-:B------:R-:W-:Y:S01]  /*12b0*/  LOP3.LUT R56, R56, 0x40, R3.reuse, 0xe2, !PT ;  /* 0x0000004038387812 */ /* 0x100fe200078ee203 */
[----:B------:R-:W-:Y:S01]  /*12c0*/  ULEA.HI UR5, UR5, UR4, URZ, 0x6 ;  /* 0x0000000405057291 */ /* 0x000fe2000f8f303f */
[-C--:B------:R-:W-:Y:S01]  /*12d0*/  IADD3 R3, RZ, -R0.reuse, -R3 ;  /* 0x80000000ff037210 */ /* 0x080fe20007ffe803 */
[----:B------:R-:W-:Y:S01]  /*12e0*/  IMAD.U32 R7, RZ, RZ, UR6 ;  /* 0x00000006ff077e24 */ /* 0x000fe2000f8e00ff */
[----:B------:R-:W1:Y:S01]  /*12f0*/  LDC R65, c[0x0][0x600] ;  /* 0x00018000ff417b82 */ /* 0x000e620000000800 */
[----:B------:R-:W-:Y:S01]  /*1300*/  LOP3.LUT R56, R56, R0, RZ, 0xfc, !PT ;  /* 0x0000000038387212 */ /* 0x000fe200078efcff */
[----:B------:R-:W-:Y:S01]  /*1310*/  IMAD.MOV.U32 R0, RZ, RZ, -0x1 ;  /* 0xffffffffff007424 */ /* 0x000fe200078e00ff */
[----:B------:R-:W-:Y:S01]  /*1320*/  USHF.R.S32.HI UR43, URZ, 0x6, UR5 ;  /* 0x000000063f2b7899 */ /* 0x000fe20008011405 */
[C---:B------:R-:W-:Y:S01]  /*1330*/  LOP3.LUT R62, R63.reuse, 0x3, RZ, 0xc0, !PT ;  /* 0x000000033f3e7812 */ /* 0x040fe200078ec0ff */
[----:B------:R-:W-:Y:S01]  /*1340*/  IMAD R3, R6, -0x40, R3 ;  /* 0xffffffc006037824 */ /* 0x000fe200078e0203 */
[C---:B------:R-:W-:Y:S01]  /*1350*/  LOP3.LUT R64, R63.reuse, 0x80, RZ, 0xc0, !PT ;  /* 0x000000803f407812 */ /* 0x040fe200078ec0ff */
[----:B------:R-:W-:Y:S01]  /*1360*/  UISETP.LT.AND UP0, UPT, UR43, 0x1, UPT ;  /* 0x000000012b00788c */ /* 0x000fe2000bf01270 */
[-C--:B---3--:R-:W-:Y:S01]  /*1370*/  SHF.L.U32 R0, R0, R61.reuse, RZ ;  /* 0x0000003d00007219 */ /* 0x088fe200000006ff */
[----:B------:R-:W-:Y:S01]  /*1380*/  ULDC UR4, c[0x0][0x284] ;  /* 0x0000a10000047ab9 */ /* 0x000fe20000000800 */
[----:B------:R-:W-:Y:S01]  /*1390*/  IMAD R62, R62, -0x2, R7 ;  /* 0xfffffffe3e3e7824 */ /* 0x000fe200078e0207 */
[----:B------:R-:W-:Y:S01]  /*13a0*/  USEL UR44, UR43, 0x1, UP0 ;  /* 0x000000012b2c7887 */ /* 0x000fe20008000000 */
[----:B------:R-:W-:Y:S01]  /*13b0*/  SHF.L.U32 R61, R8, R61, RZ ;  /* 0x0000003d083d7219 */ /* 0x000fe200000006ff */
[----:B------:R-:W-:Y:S01]  /*13c0*/  IMAD.SHL.U32 R63, R63, 0x2, RZ ;  /* 0x000000023f3f7824 */ /* 0x000fe200078e00ff */
[----:B------:R-:W-:Y:S01]  /*13d0*/  LOP3.LUT R68, R18, 0x1, RZ, 0xfc, !PT ;  /* 0x0000000112447812 */ /* 0x000fe200078efcff */
[----:B------:R-:W-:Y:S01]  /*13e0*/  VIADD R67, R3, UR4 ;  /* 0x0000000403437c36 */ /* 0x000fe20008000000 */
[C---:B0-----:R-:W-:Y:S01]  /*13f0*/  SHF.L.U64.HI R60, R4.reuse, 0x3, R5 ;  /* 0x00000003043c7819 */ /* 0x041fe20000010205 */
[----:B--2---:R-:W-:Y:S01]  /*1400*/  IMAD.SHL.U32 R59, R4, 0x8, RZ ;  /* 0x00000008043b7824 */ /* 0x004fe200078e00ff */
[----:B------:R-:W-:Y:S01]  /*1410*/  SHF.R.U32.HI R64, RZ, 0x7, R64 ;  /* 0x00000007ff407819 */ /* 0x000fe20000011640 */
[----:B------:R-:W-:Y:S01]  /*1420*/  IMAD.MOV.U32 R57, RZ, RZ, RZ ;  /* 0x000000ffff397224 */ /* 0x000fe200078e00ff */
[----:B------:R-:W-:Y:S01]  /*1430*/  LOP3.LUT R66, RZ, R0, RZ, 0x33, !PT ;  /* 0x00000000ff427212 */ /* 0x000fe200078e33ff */
[----:B------:R-:W-:Y:S01]  /*1440*/  UIADD3 UR44, UR43, -UR44, URZ ;  /* 0x8000002c2b2c7290 */ /* 0x000fe2000fffe03f */
[----:B------:R-:W-:Y:S01]  /*1450*/  UMOV UR40, URZ ;  /* 0x0000003f00287c82 */ /* 0x000fe20008000000 */
[----:B-1----:R-:W-:Y:S01]  /*1460*/  VIADD R65, R65, 0xffffffff ;  /* 0xffffffff41417836 */ /* 0x002fe20000000000 */
[----:B------:R-:W-:-:S09]  /*1470*/  UMOV UR42, URZ ;  /* 0x0000003f002a7c82 */ /* 0x000fd20008000000 */
.L_x_98:
[----:B0-----:R-:W0:Y:S01]  /*1480*/  SHFL.IDX PT, R0, R64, RZ, 0x1f ;  /* 0x00001fff40007589 */ /* 0x001e2200000e0000 */
[----:B-1----:R-:W1:Y:S01]  /*1490*/  S2UR UR7, SR_CgaCtaId ;  /* 0x00000000000779c3 */ /* 0x002e620000008800 */
[----:B------:R-:W-:Y:S01]  /*14a0*/  UMOV UR6, 0x400 ;  /* 0x0000040000067882 */ /* 0x000fe20000000000 */
[----:B0-----:R-:W-:Y:S01]  /*14b0*/  R2UR UR4, R0 ;  /* 0x00000000000472ca */ /* 0x001fe200000e0000 */
[----:B-1----:R-:W-:-:S12]  /*14c0*/  ULEA UR6, UR7, UR6, 0x18 ;  /* 0x0000000607067291 */ /* 0x002fd8000f8ec03f */
[----:B------:R-:W-:-:S04]  /*14d0*/  ULEA.HI UR5, UR4, UR4, URZ, 0x1 ;  /* 0x0000000404057291 */ /* 0x000fc8000f8f083f */
[----:B------:R-:W-:-:S04]  /*14e0*/  ULOP3.LUT UR5, UR5, 0x7fffe, URZ, 0xc0, !UPT ;  /* 0x0007fffe05057892 */ /* 0x000fc8000f8ec03f */
[----:B------:R-:W-:-:S03]  /*14f0*/  UIADD3 UR5, UR4, -UR5, URZ ;  /* 0x8000000504057290 */ /* 0x000fc6000fffe03f */
[----:B------:R-:W-:Y:S01]  /*1500*/  ULDC UR4, c[0x0][0x28c] ;  /* 0x0000a30000047ab9 */ /* 0x000fe20000000800 */
[----:B------:R-:W-:Y:S01]  /*1510*/  ULEA UR5, UR5, UR6, 0xd ;  /* 0x0000000605057291 */ /* 0x000fe2000f8e683f */
[----:B------:R-:W-:-:S03]  /*1520*/  ISETP.LT.AND P0, PT, RZ, UR4, PT ;  /* 0x00000004ff007c0c */ /* 0x000fc6000bf01270 */
[----:B------:R-:W-:-:S04]  /*1530*/  UIADD3 UR5, UR5, 0x100, URZ ;  /* 0x0000010005057890 */ /* 0x000fc8000fffe03f */
[----:B------:R-:W-:-:S04]  /*1540*/  USHF.R.U32.HI UR5, URZ, 0x4, UR5 ;  /* 0x000000043f057899 */ /* 0x000fc80008011605 */
[----:B------:R-:W-:-:S04]  /*1550*/  ULOP3.LUT UR5, UR5, 0x3fff, URZ, 0xc0, !UPT ;  /* 0x00003fff05057892 */ /* 0x000fc8000f8ec03f */
[----:B------:R-:W-:Y:S01]  /*1560*/  ULOP3.LUT UR45, UR5, 0x10000, URZ, 0xfc, !UPT ;  /* 0x00010000052d7892 */ /* 0x000fe2000f8efc3f */
[----:B---345:R-:W-:Y:S11]  /*1570*/  @P0 BRA `(.L_x_17) ;  /* 0x0000000000400947 */ /* 0x038ff60003800000 */
[----:B------:R-:W-:Y:S01]  /*1580*/  MOV R0, 0x0 ;  /* 0x0000000000007802 */ /* 0x000fe20000000f00 */
[----:B------:R-:W-:Y:S01]  /*1590*/  ULDC.64 UR4, c[0x4][0x68] ;  /* 0x01001a0000047ab9 */ /* 0x000fe20000000a00 */
[----:B------:R-:W-:Y:S01]  /*15a0*/  ULDC.64 UR6, c[0x4][0x8] ;  /* 0x0100020000067ab9 */ /* 0x000fe20000000a00 */
[----:B------:R-:W-:Y:S01]  /*15b0*/  IMAD.U32 R4, RZ, RZ, UR4 ;  /* 0x00000004ff047e24 */ /* 0x000fe2000f8e00ff */
[----:B------:R0:W1:Y:S01]  /*15c0*/  LDC.64 R14, c[0x4][R0] ;  /* 0x01000000000e7b82 */ /* 0x0000620000000a00 */
[----:B------:R-:W-:Y:S01]  /*15d0*/  IMAD.U32 R5, RZ, RZ, UR5 ;  /* 0x00000005ff057e24 */ /* 0x000fe2000f8e00ff */
[----:B------:R-:W-:Y:S01]  /*15e0*/  ULDC.64 UR4, c[0x4][0x70] ;  /* 0x01001c0000047ab9 */ /* 0x000fe20000000a00 */
[----:B------:R-:W-:Y:S02]  /*15f0*/  IMAD.U32 R10, RZ, RZ, UR6 ;  /* 0x00000006ff0a7e24 */ /* 0x000fe4000f8e00ff */
[----:B------:R-:W-:Y:S02]  /*1600*/  IMAD.U32 R6, RZ, RZ, UR4 ;  /* 0x00000004ff067e24 */ /* 0x000fe4000f8e00ff */
[----:B------:R-:W-:-:S02]  /*1610*/  IMAD.U32 R7, RZ, RZ, UR5 ;  /* 0x00000005ff077e24 */ /* 0x000fc4000f8e00ff */
[----:B------:R-:W-:Y:S02]  /*1620*/  IMAD.U32 R11, RZ, RZ, UR7 ;  /* 0x00000007ff0b7e24 */ /* 0x000fe4000f8e00ff */
[----:B------:R-:W-:Y:S02]  /*1630*/  IMAD.MOV.U32 R8, RZ, RZ, 0x1e1 ;  /* 0x000001e1ff087424 */ /* 0x000fe400078e00ff */
[----:B------:R-:W-:Y:S02]  /*1640*/  IMAD.MOV.U32 R12, RZ, RZ, 0x1 ;  /* 0x00000001ff0c7424 */ /* 0x000fe400078e00ff */
[----:B0-----:R-:W-:-:S07]  /*1650*/  IMAD.MOV.U32 R13, RZ, RZ, RZ ;  /* 0x000000ffff0d7224 */ /* 0x001fce00078e00ff */
[----:B------:R-:W-:-:S07]  /*1660*/  LEPC R20, `(.L_x_17) ;  /* 0x000000001014794e */ /* 0x000fce0000000000 */
[----:B-1---5:R-:W-:Y:S05]  /*1670*/  CALL.ABS.NOINC R14 ;  /* 0x000000000e007343 */ /* 0x022fea0003c00000 */
.L_x_17:
[----:B------:R-:W-:-:S13]  /*1680*/  ISETP.NE.AND P0, PT, R68, 0x3, PT ;  /* 0x000000034400780c */ /* 0x000fda0003f05270 */
[----:B------:R-:W-:Y:S05]  /*1690*/  @!P0 BRA `(.L_x_18) ;  /* 0x0000000000048947 */ /* 0x000fea0003800000 */
[----:B------:R-:W-:Y:S01]  /*16a0*/  BPT.TRAP 0x1 ;  /* 0x000000040000795c */ /* 0x000fe20000300000 */
.L_x_18:
[----:B------:R-:W0:Y:S01]  /*16b0*/  S2UR UR5, SR_CgaCtaId ;  /* 0x00000000000579c3 */ /* 0x000e220000008800 */
[----:B------:R-:W-:Y:S01]  /*16c0*/  UMOV UR4, 0x400 ;  /* 0x0000040000047882 */ /* 0x000fe20000000000 */
[----:B------:R-:W-:Y:S02]  /*16d0*/  IMAD.U32 R0, RZ, RZ, UR40 ;  /* 0x00000028ff007e24 */ /* 0x000fe4000f8e00ff */
[----:B------:R-:W-:-:S03]  /*16e0*/  IMAD.U32 R3, RZ, RZ, UR42 ;  /* 0x0000002aff037e24 */ /* 0x000fc6000f8e00ff */
[----:B------:R-:W-:Y:S01]  /*16f0*/  SHF.L.U32 R0, R0, 0x1f, RZ ;  /* 0x0000001f00007819 */ /* 0x000fe200000006ff */
[----:B0-----:R-:W-:-:S06]  /*1700*/  ULEA UR4, UR5, UR4, 0x18 ;  /* 0x0000000405047291 */ /* 0x001fcc000f8ec03f */
[----:B------:R-:W-:-:S04]  /*1710*/  IMAD.U32 R6, RZ, RZ, UR4 ;  /* 0x00000004ff067e24 */ /* 0x000fc8000f8e00ff */
[----:B------:R-:W-:-:S04]  /*1720*/  IMAD R3, R3, 0x8, R6 ;  /* 0x0000000803037824 */ /* 0x000fc800078e0206 */
[----:B------:R0:W1:Y:S01]  /*1730*/  SYNCS.PHASECHK.TRANS64.TRYWAIT P1, [R3+URZ], R0 ;  /* 0x00000000030075a7 */ /* 0x000062000802017f */
[----:B------:R-:W-:Y:S05]  /*1740*/  @!P0 BRA `(.L_x_19) ;  /* 0x0000000000048947 */ /* 0x000fea0003800000 */
[----:B------:R-:W-:Y:S01]  /*1750*/  BPT.TRAP 0x1 ;  /* 0x000000040000795c */ /* 0x000fe20000300000 */
.L_x_19:
[----:B------:R-:W-:-:S05]  /*1760*/  IMAD.U32 R4, RZ, RZ, UR44 ;  /* 0x0000002cff047e24 */ /* 0x000fca000f8e00ff */
[----:B------:R-:W-:Y:S01]  /*1770*/  ISETP.GE.AND P2, PT, R4, 0x1, PT ;  /* 0x000000010400780c */ /* 0x000fe20003f46270 */
[----:B-1----:R-:W-:-:S12]  /*1780*/  @P1 BRA `(.L_x_20) ;  /* 0x0000000000081947 */ /* 0x002fd80003800000 */
[----:B------:R-:W1:Y:S02]  /*1790*/  SYNCS.PHASECHK.TRANS64.TRYWAIT P1, [R3+URZ], R0 ;  /* 0x00000000030075a7 */ /* 0x000e64000802017f */
[----:B-1----:R-:W-:Y:S05]  /*17a0*/  @!P1 BRA `(.L_x_21) ;  /* 0x0000004800dc9947 */ /* 0x002fea0003800000 */
.L_x_20:
[----:B------:R-:W-:Y:S05]  /*17b0*/  WARPSYNC.ALL ;  /* 0x0000000000007948 */ /* 0x000fea0003800000 */
[----:B------:R-:W-:Y:S01]  /*17c0*/  R2UR UR4, R6 ;  /* 0x00000000060472ca */ /* 0x000fe200000e0000 */
[----:B------:R-:W-:Y:S01]  /*17d0*/  ULEA UR5, UR42, UR45, 0xb ;  /* 0x0000002d2a057291 */ /* 0x000fe2000f8e583f */
[----:B------:R-:W-:Y:S01]  /*17e0*/  WARPGROUP.ARRIVE ;  /* 0x00000000000079c5 */ /* 0x000fe20000000000 */
[----:B------:R-:W-:Y:S01]  /*17f0*/  UMOV UR9, 0x40000040 ;  /* 0x4000004000097882 */ /* 0x000fe20000000000 */
[----:B------:R-:W-:-:S04]  /*1800*/  UMOV UR11, 0x40000040 ;  /* 0x40000040000b7882 */ /* 0x000fc80000000000 */
[----:B------:R-:W-:-:S05]  /*1810*/  UMOV UR8, UR5 ;  /* 0x0000000500087c82 */ /* 0x000fca0008000000 */
[----:B------:R-:W-:-:S04]  /*1820*/  UIADD3 UR4, UR4, 0x20100, URZ ;  /* 0x0002010004047890 */ /* 0x000fc8000fffe03f */
[----:B------:R-:W-:-:S04]  /*1830*/  USHF.R.U32.HI UR4, URZ, 0x4, UR4 ;  /* 0x000000043f047899 */ /* 0x000fc80008011604 */
[----:B------:R-:W-:-:S04]  /*1840*/  ULOP3.LUT UR4, UR4, 0x3fff, URZ, 0xc0, !UPT ;  /* 0x00003fff04047892 */ /* 0x000fc8000f8ec03f */
[----:B------:R-:W-:-:S04]  /*1850*/  ULOP3.LUT UR4, UR4, 0x10000, URZ, 0xfc, !UPT ;  /* 0x0001000004047892 */ /* 0x000fc8000f8efc3f */
[----:B------:R-:W-:-:S07]  /*1860*/  ULEA UR6, UR42, UR4, 0xa ;  /* 0x000000042a067291 */ /* 0x000fce000f8e503f */
[----:B------:R-:W-:Y:S02]  /*1870*/  UMOV UR10, UR6 ;  /* 0x00000006000a7c82 */ /* 0x000fe40008000000 */
[----:B------:R-:W-:Y:S01]  /*1880*/  HGMMA.64x64x8.F32.TF32 R24, gdesc[UR8], RZ, !UPT, gsb0 ;  /* 0x04e00000081879f0 */ /* 0x000fe2000c0028ff */
[----:B------:R-:W-:Y:S02]  /*1890*/  UIADD3 UR8, UR5, 0x2, URZ ;  /* 0x0000000205087890 */ /* 0x000fe4000fffe03f */
[----:B------:R-:W-:Y:S01]  /*18a0*/  UIADD3 UR10, UR6, 0x2, URZ ;  /* 0x00000002060a7890 */ /* 0x000fe2000fffe03f */
[----:B------:R-:W-:Y:S01]  /*18b0*/  UMOV UR9, 0x40000040 ;  /* 0x4000004000097882 */ /* 0x000fe20000000000 */
[----:B------:R-:W-:Y:S01]  /*18c0*/  UMOV UR11, 0x40000040 ;  /* 0x40000040000b7882 */ /* 0x000fe20000000000 */
[----:B------:R-:W-:Y:S02]  /*18d0*/  WARPGROUP.DEPBAR.LE gsb0, 0x0 ;  /* 0x00008000000079c5 */ /* 0x000fe40000010000 */
[----:B------:R-:W-:-:S06]  /*18e0*/  WARPGROUP.ARRIVE ;  /* 0x00000000000079c5 */ /* 0x000fcc0000000000 */
[----:B------:R-:W-:Y:S01]  /*18f0*/  HGMMA.64x64x8.F32.TF32 R24, gdesc[UR8], R24, gsb0 ;  /* 0x04e00000081879f0 */ /* 0x000fe20008002818 */
        /* <DEDUP_REMOVED lines=41> */
[----:B------:R-:W-:Y:S03]  /*1b90*/  HGMMA.64x64x8.F32.TF32 R24, gdesc[UR8], R24, gsb0 ;  /* 0x04e00000081879f0 */ /* 0x000fe60008002818 */
[----:B------:R-:W-:Y:S02]  /*1ba0*/  WARPGROUP.DEPBAR.LE gsb0, 0x0 ;  /* 0x00008000000079c5 */ /* 0x000fe40000010000 */
[----:B------:R-:W-:Y:S05]  /*1bb0*/  @!P2 BRA `(.L_x_22) ;  /* 0x000000040098a947 */ /* 0x000fea0003800000 */
[----:B------:R-:W-:Y:S01]  /*1bc0*/  UIADD3 UR5, UR42, 0x1, URZ ;  /* 0x000000012a057890 */ /* 0x000fe2000fffe03f */
[----:B01----:R-:W-:Y:S02]  /*1bd0*/  IMAD.U32 R0, RZ, RZ, UR44 ;  /* 0x0000002cff007e24 */ /* 0x003fe4000f8e00ff */
[----:B------:R-:W-:Y:S01]  /*1be0*/  IMAD.U32 R3, RZ, RZ, UR42 ;  /* 0x0000002aff037e24 */ /* 0x000fe2000f8e00ff */
[----:B------:R-:W-:-:S04]  /*1bf0*/  UISETP.NE.AND UP0, UPT, UR5, 0x4, UPT ;  /* 0x000000040500788c */ /* 0x000fc8000bf05270 */
[----:B------:R-:W-:Y:S02]  /*1c00*/  USEL UR6, URZ, 0x1, UP0 ;  /* 0x000000013f067887 */ /* 0x000fe40008000000 */
[----:B------:R-:W-:Y:S02]  /*1c10*/  USEL UR5, UR5, URZ, UP0 ;  /* 0x0000003f05057287 */ /* 0x000fe40008000000 */
[----:B------:R-:W-:-:S06]  /*1c20*/  ULOP3.LUT UR6, UR40, UR6, URZ, 0x3c, !UPT ;  /* 0x0000000628067292 */ /* 0x000fcc000f8e3c3f */
[----:B------:R-:W-:-:S07]  /*1c30*/  IMAD.U32 R7, RZ, RZ, UR6 ;  /* 0x00000006ff077e24 */ /* 0x000fce000f8e00ff */
.L_x_29:
[----:B------:R-:W-:Y:S05]  /*1c40*/  @!P0 BRA `(.L_x_23) ;  /* 0x0000000000048947 */ /* 0x000fea0003800000 */
[----:B------:R-:W-:Y:S01]  /*1c50*/  BPT.TRAP 0x1 ;  /* 0x000000040000795c */ /* 0x000fe20000300000 */
.L_x_23:
[----:B------:R-:W0:Y:S01]  /*1c60*/  S2UR UR7, SR_CgaCtaId ;  /* 0x00000000000779c3 */ /* 0x000e220000008800 */
[----:B------:R-:W-:Y:S01]  /*1c70*/  UMOV UR6, 0x400 ;  /* 0x0000040000067882 */ /* 0x000fe20000000000 */
[----:B------:R-:W-:Y:S01]  /*1c80*/  IMAD.U32 R5, RZ, RZ, UR5 ;  /* 0x00000005ff057e24 */ /* 0x000fe2000f8e00ff */
[----:B------:R-:W-:Y:S01]  /*1c90*/  SHF.L.U32 R4, R7, 0x1f, RZ ;  /* 0x0000001f07047819 */ /* 0x000fe200000006ff */
[----:B0-----:R-:W-:-:S06]  /*1ca0*/  ULEA UR6, UR7, UR6, 0x18 ;  /* 0x0000000607067291 */ /* 0x001fcc000f8ec03f */
[----:B------:R-:W-:-:S04]  /*1cb0*/  IMAD.U32 R6, RZ, RZ, UR6 ;  /* 0x00000006ff067e24 */ /* 0x000fc8000f8e00ff */
[----:B------:R-:W-:-:S04]  /*1cc0*/  IMAD R5, R5, 0x8, R6 ;  /* 0x0000000805057824 */ /* 0x000fc800078e0206 */
[----:B------:R0:W1:Y:S01]  /*1cd0*/  SYNCS.PHASECHK.TRANS64.TRYWAIT P1, [R5+URZ], R4 ;  /* 0x00000004050075a7 */ /* 0x000062000802017f */
[----:B------:R-:W-:Y:S05]  /*1ce0*/  @!P0 BRA `(.L_x_24) ;  /* 0x0000000000048947 */ /* 0x000fea0003800000 */
[----:B------:R-:W-:Y:S01]  /*1cf0*/  BPT.TRAP 0x1 ;  /* 0x000000040000795c */ /* 0x000fe20000300000 */
.L_x_24:
[----:B-1----:R-:W-:Y:S05]  /*1d00*/  @P1 BRA `(.L_x_25) ;  /* 0x0000000000081947 */ /* 0x002fea0003800000 */
[----:B------:R-:W1:Y:S02]  /*1d10*/  SYNCS.PHASECHK.TRANS64.TRYWAIT P1, [R5+URZ], R4 ;  /* 0x00000004050075a7 */ /* 0x000e64000802017f */
[----:B-1----:R-:W-:Y:S05]  /*1d20*/  @!P1 BRA `(.L_x_26) ;  /* 0x0000004400909947 */ /* 0x002fea0003800000 */
.L_x_25:
[----:B------:R-:W-:Y:S01]  /*1d30*/  ULEA UR6, UR5, UR45, 0xb ;  /* 0x0000002d05067291 */ /* 0x000fe2000f8e583f */
[----:B------:R-:W-:Y:S01]  /*1d40*/  WARPGROUP.ARRIVE ;  /* 0x00000000000079c5 */ /* 0x000fe20000000000 */
[----:B------:R-:W-:Y:S01]  /*1d50*/  ULEA UR7, UR5, UR4, 0xa ;  /* 0x0000000405077291 */ /* 0x000fe2000f8e503f */
[----:B------:R-:W-:Y:S01]  /*1d60*/  UMOV UR9, 0x40000040 ;  /* 0x4000004000097882 */ /* 0x000fe20000000000 */
[----:B------:R-:W-:-:S03]  /*1d70*/  UMOV UR11, 0x40000040 ;  /* 0x40000040000b7882 */ /* 0x000fc60000000000 */
[----:B------:R-:W-:Y:S02]  /*1d80*/  UMOV UR8, UR6 ;  /* 0x0000000600087c82 */ /* 0x000fe40008000000 */
[----:B------:R-:W-:Y:S02]  /*1d90*/  UMOV UR10, UR7 ;  /* 0x00000007000a7c82 */ /* 0x000fe40008000000 */
[----:B------:R-:W-:Y:S01]  /*1da0*/  HGMMA.64x64x8.F32.TF32 R24, gdesc[UR8], R24, gsb0 ;  /* 0x04e00000081879f0 */ /* 0x000fe20008002818 */
[----:B------:R-:W-:Y:S02]  /*1db0*/  UIADD3 UR8, UR6, 0x2, URZ ;  /* 0x0000000206087890 */ /* 0x000fe4000fffe03f */
[----:B------:R-:W-:Y:S01]  /*1dc0*/  UIADD3 UR10, UR7, 0x2, URZ ;  /* 0x00000002070a7890 */ /* 0x000fe2000fffe03f */
[----:B------:R-:W-:Y:S01]  /*1dd0*/  UMOV UR9, 0x40000040 ;  /* 0x4000004000097882 */ /* 0x000fe20000000000 */
[----:B------:R-:W-:Y:S01]  /*1de0*/  UMOV UR11, 0x40000040 ;  /* 0x40000040000b7882 */ /* 0x000fe20000000000 */
[----:B------:R-:W-:-:S02]  /*1df0*/  WARPGROUP.DEPBAR.LE gsb0, 0x0 ;  /* 0x00008000000079c5 */ /* 0x000fc40000010000 */
        /* <DEDUP_REMOVED lines=46> */
[----:B------:R-:W-:Y:S01]  /*20e0*/  BPT.TRAP 0x1 ;  /* 0x000000040000795c */ /* 0x000fe20000300000 */
.L_x_27:
[----:B------:R-:W-:-:S13]  /*20f0*/  ISETP.NE.AND P1, PT, R22, RZ, PT ;  /* 0x000000ff1600720c */ /* 0x000fda0003f25270 */
[----:B01----:R-:W-:-:S04]  /*2100*/  @P1 IMAD R4, R3, 0x8, R6 ;  /* 0x0000000803041824 */ /* 0x003fc800078e0206 */
[----:B------:R-:W-:-:S05]  /*2110*/  @P1 VIADD R4, R4, 0x20 ;  /* 0x0000002004041836 */ /* 0x000fca0000000000 */
[----:B------:R-:W-:-:S04]  /*2120*/  @P1 PRMT R4, R19, 0x654, R4 ;  /* 0x0000065413041816 */ /* 0x000fc80000000004 */
[----:B------:R0:W-:Y:S01]  /*2130*/  @P1 SYNCS.ARRIVE.TRANS64.RED.A1T0 RZ, [R4+URZ], RZ ;  /* 0x000000ff04ff19a7 */ /* 0x0001e2000810043f */
[----:B------:R-:W-:-:S13]  /*2140*/  ISETP.GT.U32.AND P1, PT, R18, 0x1, PT ;  /* 0x000000011200780c */ /* 0x000fda0003f24070 */
[----:B0-----:R-:W-:Y:S05]  /*2150*/  @P1 BRA `(.L_x_28) ;  /* 0x0000000000041947 */ /* 0x001fea0003800000 */
[----:B------:R-:W-:Y:S01]  /*2160*/  BPT.TRAP 0x1 ;  /* 0x000000040000795c */ /* 0x000fe20000300000 */
.L_x_28:
[----:B------:R-:W-:Y:S01]  /*2170*/  UIADD3 UR5, UR5, 0x1, URZ ;  /* 0x0000000105057890 */ /* 0x000fe2000fffe03f */
[C---:B------:R-:W-:Y:S01]  /*2180*/  ISETP.GT.AND P2, PT, R0.reuse, 0x1, PT ;  /* 0x000000010000780c */ /* 0x040fe20003f44270 */
[----:B------:R-:W-:Y:S02]  /*2190*/  VIADD R3, R3, 0x1 ;  /* 0x0000000103037836 */ /* 0x000fe40000000000 */
[----:B------:R-:W-:Y:S01]  /*21a0*/  UISETP.NE.AND UP0, UPT, UR5, 0x4, UPT ;  /* 0x000000040500788c */ /* 0x000fe2000bf05270 */
[----:B------:R-:W-:Y:S02]  /*21b0*/  VIADD R0, R0, 0xffffffff ;  /* 0xffffffff00007836 */ /* 0x000fe40000000000 */
[C---:B------:R-:W-:Y:S01]  /*21c0*/  ISETP.NE.AND P1, PT, R3.reuse, 0x4, PT ;  /* 0x000000040300780c */ /* 0x040fe20003f25270 */
[----:B------:R-:W-:Y:S02]  /*21d0*/  USEL UR6, URZ, 0x1, UP0 ;  /* 0x000000013f067887 */ /* 0x000fe40008000000 */
[----:B------:R-:W-:Y:S01]  /*21e0*/  USEL UR5, UR5, URZ, UP0 ;  /* 0x0000003f05057287 */ /* 0x000fe20008000000 */
[----:B------:R-:W-:-:S03]  /*21f0*/  SEL R3, R3, RZ, P1 ;  /* 0x000000ff03037207 */ /* 0x000fc60000800000 */
[----:B------:R-:W-:Y:S01]  /*2200*/  LOP3.LUT R7, R7, UR6, RZ, 0x3c, !PT ;  /* 0x0000000607077c12 */ /* 0x000fe2000f8e3cff */
[----:B------:R-:W-:Y:S07]  /*2210*/  @P2 BRA `(.L_x_29) ;  /* 0xfffffff800882947 */ /* 0x000fee000383ffff */
.L_x_22:
[----:B01----:R-:W0:Y:S02]  /*2220*/  LDC R0, c[0x0][0x28c] ;  /* 0x0000a300ff007b82 */ /* 0x003e240000000800 */
[----:B0-----:R-:W-:-:S13]  /*2230*/  ISETP.GE.AND P1, PT, R0, 0x1, PT ;  /* 0x000000010000780c */ /* 0x001fda0003f26270 */
[----:B------:R-:W-:Y:S05]  /*2240*/  @!P1 BRA `(.L_x_30) ;  /* 0x0000000000389947 */ /* 0x000fea0003800000 */
[----:B------:R-:W-:Y:S05]  /*2250*/  @!P0 BRA `(.L_x_31) ;  /* 0x0000000000048947 */ /* 0x000fea0003800000 */
[----:B------:R-:W-:Y:S01]  /*2260*/  BPT.TRAP 0x1 ;  /* 0x000000040000795c */ /* 0x000fe20000300000 */
.L_x_31:
[----:B------:R-:W-:-:S13]  /*2270*/  ISETP.NE.AND P0, PT, R22, RZ, PT ;  /* 0x000000ff1600720c */ /* 0x000fda0003f05270 */
[----:B------:R-:W-:-:S05]  /*2280*/  VOTEU.ANY UP0, P0 ;  /* 0x00000000003f7886 */ /* 0x000fca0000000100 */
[----:B------:R-:W-:-:S06]  /*2290*/  @UP0 UIADD3 UR4, UR44, UR42, URZ ;  /* 0x0000002a2c040290 */ /* 0x000fcc000fffe03f */
[----:B------:R-:W-:-:S04]  /*22a0*/  IMAD.U32 R0, RZ, RZ, UR4 ;  /* 0x00000004ff007e24 */ /* 0x000fc8000f8e00ff */
[----:B------:R-:W-:-:S05]  /*22b0*/  @P0 IMAD.SHL.U32 R0, R0, 0x8, RZ ;  /* 0x0000000800000824 */ /* 0x000fca00078e00ff */
[----:B------:R-:W-:-:S04]  /*22c0*/  @P0 LOP3.LUT R0, R0, 0x18, RZ, 0xc0, !PT ;  /* 0x0000001800000812 */ /* 0x000fc800078ec0ff */
[----:B------:R-:W-:-:S04]  /*22d0*/  @P0 IADD3 R0, R6, 0x20, R0 ;  /* 0x0000002006000810 */ /* 0x000fc80007ffe000 */
[----:B------:R-:W-:-:S04]  /*22e0*/  @P0 PRMT R0, R19, 0x654, R0 ;  /* 0x0000065413000816 */ /* 0x000fc80000000000 */
[----:B------:R0:W-:Y:S01]  /*22f0*/  @P0 SYNCS.ARRIVE.TRANS64.RED.A1T0 RZ, [R0+URZ], RZ ;  /* 0x000000ff00ff09a7 */ /* 0x0001e2000810043f */
[----:B------:R-:W-:-:S13]  /*2300*/  ISETP.GT.U32.AND P0, PT, R18, 0x1, PT ;  /* 0x000000011200780c */ /* 0x000fda0003f04070 */
[----:B0-----:R-:W-:Y:S05]  /*2310*/  @P0 BRA `(.L_x_30) ;  /* 0x0000000000040947 */ /* 0x001fea0003800000 */
[----:B------:R-:W-:Y:S01]  /*2320*/  BPT.TRAP 0x1 ;  /* 0x000000040000795c */ /* 0x000fe20000300000 */
.L_x_30:
[----:B------:R-:W-:Y:S01]  /*2330*/  IMAD.SHL.U32 R6, R70, 0x40, RZ ;  /* 0x0000004046067824 */ /* 0x000fe200078e00ff */
[----:B------:R-:W-:Y:S01]  /*2340*/  ULDC UR6, c[0x0][0x288] ;  /* 0x0000a20000067ab9 */ /* 0x000fe20000000800 */
[----:B------:R-:W-:Y:S01]  /*2350*/  SHF.R.S32.HI R9, RZ, 0x1f, R69 ;  /* 0x0000001fff097819 */ /* 0x000fe20000011445 */
[C---:B------:R-:W-:Y:S01]  /*2360*/  IMAD.SHL.U32 R8, R71.reuse, 0x80, RZ ;  /* 0x0000008047087824 */ /* 0x040fe200078e00ff */
[----:B------:R-:W-:Y:S01]  /*2370*/  ULDC.64 UR4, c[0x0][0x5d0] ;  /* 0x0001740000047ab9 */ /* 0x000fe20000000a00 */
[C---:B------:R-:W-:Y:S01]  /*2380*/  LOP3.LUT R10, R6.reuse, 0x6, R63, 0xf8, !PT ;  /* 0x00000006060a7812 */ /* 0x040fe200078ef83f */
[----:B------:R-:W-:Y:S01]  /*2390*/  IMAD.WIDE R70, R71, 0x80, R56 ;  /* 0x0000008047467825 */ /* 0x000fe200078e0238 */
[----:B------:R-:W-:Y:S01]  /*23a0*/  ISETP.GE.AND P0, PT, R6, UR6, PT ;  /* 0x0000000606007c0c */ /* 0x000fe2000bf06270 */
[----:B------:R-:W-:Y:S01]  /*23b0*/  ULDC UR6, c[0x0][0x284] ;  /* 0x0000a10000067ab9 */ /* 0x000fe20000000800 */
[----:B------:R-:W-:Y:S01]  /*23c0*/  SHF.R.S32.HI R11, RZ, 0x1f, R10 ;  /* 0x0000001fff0b7819 */ /* 0x000fe2000001140a */
[----:B------:R-:W-:Y:S01]  /*23d0*/  IMAD R0, R9, UR4, RZ ;  /* 0x0000000409007c24 */ /* 0x000fe2000f8e02ff */
[----:B------:R-:W-:-:S03]  /*23e0*/  ISETP.GE.OR P0, PT, R8, UR6, P0 ;  /* 0x0000000608007c0c */ /* 0x000fc60008706670 */
[C---:B------:R-:W-:Y:S02]  /*23f0*/  IMAD R3, R69.reuse, UR5, R0 ;  /* 0x0000000545037c24 */ /* 0x040fe4000f8e0200 */
[----:B------:R-:W-:Y:S01]  /*2400*/  IMAD.WIDE.U32 R4, R69, UR4, R10 ;  /* 0x0000000445047c25 */ /* 0x000fe2000f8e000a */
[----:B------:R-:W-:-:S03]  /*2410*/  ULDC.64 UR4, c[0x0][0x5c8] ;  /* 0x0001720000047ab9 */ /* 0x000fc60000000a00 */
[----:B------:R-:W-:Y:S02]  /*2420*/  IMAD R7, R71, UR4, RZ ;  /* 0x0000000447077c24 */ /* 0x000fe4000f8e02ff */
[----:B------:R-:W-:Y:S02]  /*2430*/  IMAD.IADD R5, R5, 0x1, R3 ;  /* 0x0000000105057824 */ /* 0x000fe400078e0203 */
[C---:B------:R-:W-:Y:S02]  /*2440*/  IMAD R7, R70.reuse, UR5, R7 ;  /* 0x0000000546077c24 */ /* 0x040fe4000f8e0207 */
[----:B------:R-:W-:-:S04]  /*2450*/  IMAD.WIDE.U32 R72, R70, UR4, R4 ;  /* 0x0000000446487c25 */ /* 0x000fc8000f8e0004 */
[----:B------:R-:W-:Y:S01]  /*2460*/  IMAD.MOV.U32 R0, RZ, RZ, -0x1 ;  /* 0xffffffffff007424 */ /* 0x000fe200078e00ff */
[----:B------:R-:W-:Y:S06]  /*2470*/  @P0 BRA `(.L_x_32) ;  /* 0x0000002000780947 */ /* 0x000fec0003800000 */
[----:B-----5:R-:W-:Y:S01]  /*2480*/  FSETP.NEU.AND P1, PT, R58, RZ, PT ;  /* 0x000000ff3a00720b */ /* 0x020fe20003f2d000 */
[----:B------:R-:W-:Y:S01]  /*2490*/  IMAD.IADD R6, R62, 0x1, -R6 ;  /* 0x000000013e067824 */ /* 0x000fe200078e0a06 */
[----:B------:R-:W-:Y:S01]  /*24a0*/  BSSY B0, `(.L_x_32) ;  /* 0x000021b000007945 */ /* 0x000fe20003800000 */
[----:B------:R-:W-:Y:S02]  /*24b0*/  IMAD.IADD R3, R67, 0x1, -R8 ;  /* 0x0000000143037824 */ /* 0x000fe400078e0a08 */
[----:B------:R-:W-:Y:S01]  /*24c0*/  IMAD.IADD R83, R73, 0x1, R7 ;  /* 0x0000000149537824 */ /* 0x000fe200078e0207 */
[----:B------:R-:W-:-:S04]  /*24d0*/  ISETP.GT.AND P0, PT, R6, RZ, PT ;  /* 0x000000ff0600720c */ /* 0x000fc80003f04270 */
[----:B------:R-:W-:-:S03]  /*24e0*/  ISETP.GT.AND P2, PT, R3, RZ, P0 ;  /* 0x000000ff0300720c */ /* 0x000fc60000744270 */
[----:B------:R-:W-:Y:S10]  /*24f0*/  @!P1 BRA `(.L_x_33) ;  /* 0x0000001400dc9947 */ /* 0x000ff40003800000 */
[----:B------:R-:W0:Y:S01]  /*2500*/  LDC.64 R76, c[0x0][0x5b8] ;  /* 0x00016e00ff4c7b82 */ /* 0x000e220000000a00 */
[----:B------:R-:W-:-:S07]  /*2510*/  ULDC.64 UR4, c[0x0][0x5c0] ;  /* 0x0001700000047ab9 */ /* 0x000fce0000000a00 */
[----:B------:R-:W1:Y:S08]  /*2520*/  LDC.64 R78, c[0x0][0x5b0] ;  /* 0x00016c00ff4e7b82 */ /* 0x000e700000000a00 */
[----:B------:R-:W2:Y:S01]  /*2530*/  LDC.64 R80, c[0x0][0x5a8] ;  /* 0x00016a00ff507b82 */ /* 0x000ea20000000a00 */
[-C--:B0-----:R-:W-:Y:S02]  /*2540*/  IMAD R4, R9, R76.reuse, RZ ;  /* 0x0000004c09047224 */ /* 0x081fe400078e02ff */
[----:B------:R-:W-:-:S04]  /*2550*/  IMAD.WIDE.U32 R74, R69, R76, R10 ;  /* 0x0000004c454a7225 */ /* 0x000fc800078e000a */
[----:B------:R-:W-:Y:S02]  /*2560*/  IMAD R73, R69, R77, R4 ;  /* 0x0000004d45497224 */ /* 0x000fe400078e0204 */
[-C--:B-1----:R-:W-:Y:S02]  /*2570*/  IMAD R4, R71, R78.reuse, RZ ;  /* 0x0000004e47047224 */ /* 0x082fe400078e02ff */
[----:B------:R-:W-:Y:S02]  /*2580*/  IMAD.IADD R13, R75, 0x1, R73 ;  /* 0x000000014b0d7824 */ /* 0x000fe400078e0249 */
[----:B------:R-:W-:Y:S02]  /*2590*/  IMAD.MOV.U32 R12, RZ, RZ, R74 ;  /* 0x000000ffff0c7224 */ /* 0x000fe400078e004a */
[C---:B------:R-:W-:Y:S02]  /*25a0*/  IMAD R71, R70.reuse, R79, R4 ;  /* 0x0000004f46477224 */ /* 0x040fe400078e0204 */
[----:B------:R-:W-:-:S04]  /*25b0*/  IMAD.WIDE.U32 R4, R70, R78, R12 ;  /* 0x0000004e46047225 */ /* 0x000fc800078e000c */
[----:B------:R-:W-:Y:S01]  /*25c0*/  IMAD.IADD R5, R5, 0x1, R71 ;  /* 0x0000000105057824 */ /* 0x000fe200078e0247 */
[----:B--2---:R-:W-:-:S04]  /*25d0*/  LEA R14, P1, R4, R80, 0x2 ;  /* 0x00000050040e7211 */ /* 0x004fc800078210ff */
[----:B------:R-:W-:-:S05]  /*25e0*/  LEA.HI.X R15, R4, R81, R5, 0x2, P1 ;  /* 0x00000051040f7211 */ /* 0x000fca00008f1405 */
[----:B------:R0:W2:Y:S01]  /*25f0*/  @P2 LDG.E.LTC128B R7, desc[UR36][R14.64] ;  /* 0x000000240e072981 */ /* 0x0000a2000c1e1920 */
[----:B------:R-:W-:Y:S01]  /*2600*/  LEA R8, P3, R72, UR4, 0x2 ;  /* 0x0000000448087c11 */ /* 0x000fe2000f8610ff */
[----:B------:R-:W-:Y:S01]  /*2610*/  IMAD.WIDE.U32 R4, R70, R78, R10 ;  /* 0x0000004e46047225 */ /* 0x000fe200078e000a */
[----:B------:R-:W-:Y:S01]  /*2620*/  ISETP.GT.AND P1, PT, R6, 0x1, PT ;  /* 0x000000010600780c */ /* 0x000fe20003f24270 */
[----:B------:R-:W-:Y:S02]  /*2630*/  BSSY B1, `(.L_x_34) ;  /* 0x0000012000017945 */ /* 0x000fe40003800000 */
[----:B------:R-:W-:Y:S02]  /*2640*/  IMAD.IADD R5, R71, 0x1, R5 ;  /* 0x0000000147057824 */ /* 0x000fe400078e0205 */
[----:B------:R-:W-:Y:S01]  /*2650*/  IMAD.WIDE.U32 R20, R69, R76, R4 ;  /* 0x0000004c45147225 */ /* 0x000fe200078e0004 */
[----:B0-----:R-:W-:-:S03]  /*2660*/  SHF.L.U64.HI R15, R78, 0x3, R79 ;  /* 0x000000034e0f7819 */ /* 0x001fc6000001024f */
[----:B------:R-:W-:Y:S01]  /*2670*/  IMAD.IADD R5, R73, 0x1, R21 ;  /* 0x0000000149057824 */ /* 0x000fe200078e0215 */
[----:B------:R-:W-:Y:S01]  /*2680*/  LEA R4, P4, R20, R80, 0x2 ;  /* 0x0000005014047211 */ /* 0x000fe200078810ff */
[----:B------:R-:W-:-:S03]  /*2690*/  IMAD.SHL.U32 R14, R78, 0x8, RZ ;  /* 0x000000084e0e7824 */ /* 0x000fc600078e00ff */
[----:B------:R-:W-:Y:S01]  /*26a0*/  LEA.HI.X R5, R20, R81, R5, 0x2, P4 ;  /* 0x0000005114057211 */ /* 0x000fe200020f1405 */
[----:B------:R-:W-:Y:S01]  /*26b0*/  IMAD.WIDE.U32 R20, R70, R78, R14 ;  /* 0x0000004e46147225 */ /* 0x000fe200078e000e */
[----:B--2---:R-:W-:-:S05]  /*26c0*/  LOP3.LUT R9, R7, 0xffffe000, RZ, 0xc0, !PT ;  /* 0xffffe00007097812 */ /* 0x004fca00078ec0ff */
[----:B------:R-:W-:-:S04]  /*26d0*/  FMUL R9, R9, R58 ;  /* 0x0000003a09097220 */ /* 0x000fc80000400000 */
[----:B------:R-:W-:Y:S01]  /*26e0*/  FFMA R77, R24, R23, R9 ;  /* 0x00000017184d7223 */ /* 0x000fe20000000009 */
[----:B------:R-:W-:Y:S02]  /*26f0*/  LEA.HI.X R9, R72, UR5, R83, 0x2, P3 ;  /* 0x0000000548097c11 */ /* 0x000fe400098f1453 */
[----:B------:R-:W-:Y:S02]  /*2700*/  ISETP.GT.AND P3, PT, R3, RZ, P1 ;  /* 0x000000ff0300720c */ /* 0x000fe40000f64270 */
[----:B------:R-:W-:-:S05]  /*2710*/  F2FP.TF32.F32.PACK_B R77, R77 ;  /* 0x0000004dff4d723e */ /* 0x000fca00024050ff */
[----:B------:R0:W-:Y:S06]  /*2720*/  @P2 STG.E desc[UR36][R8.64], R77 ;  /* 0x0000004d08002986 */ /* 0x0001ec000c101924 */
[----:B------:R-:W-:Y:S05]  /*2730*/  @!P3 BRA `(.L_x_35) ;  /* 0x000000000004b947 */ /* 0x000fea0003800000 */
[----:B------:R1:W5:Y:S02]  /*2740*/  LDG.E.LTC128B R7, desc[UR36][R4.64+0x4] ;  /* 0x0000042404077981 */ /* 0x000364000c1e1920 */
.L_x_35:
[----:B------:R-:W-:Y:S05]  /*2750*/  BSYNC B1 ;  /* 0x0000000000017941 */ /* 0x000fea0003800000 */
.L_x_34:
[----:B-----5:R-:W-:Y:S01]  /*2760*/  LOP3.LUT R15, R7, 0xffffe000, RZ, 0xc0, !PT ;  /* 0xffffe000070f7812 */ /* 0x020fe200078ec0ff */
[----:B------:R-:W-:Y:S01]  /*2770*/  IMAD.IADD R71, R71, 0x1, R21 ;  /* 0x0000000147477824 */ /* 0x000fe200078e0215 */
[----:B------:R-:W-:Y:S01]  /*2780*/  IADD3 R74, P2, R74, R20, RZ ;  /* 0x000000144a4a7210 */ /* 0x000fe20007f5e0ff */
[----:B------:R-:W-:Y:S01]  /*2790*/  IMAD.MOV.U32 R24, RZ, RZ, R7 ;  /* 0x000000ffff187224 */ /* 0x000fe200078e0007 */
[----:B------:R-:W-:Y:S01]  /*27a0*/  ISETP.GT.AND P0, PT, R3, 0x8, P0 ;  /* 0x000000080300780c */ /* 0x000fe20000704270 */
[----:B------:R-:W-:Y:S02]  /*27b0*/  FMUL R12, R15, R58 ;  /* 0x0000003a0f0c7220 */ /* 0x000fe40000400000 */
[----:B------:R-:W-:Y:S01]  /*27c0*/  IMAD.X R13, R71, 0x1, R13, P2 ;  /* 0x00000001470d7824 */ /* 0x000fe200010e060d */
[----:B------:R-:W-:Y:S01]  /*27d0*/  LEA R14, P2, R74, R80, 0x2 ;  /* 0x000000504a0e7211 */ /* 0x000fe200078410ff */
[----:B------:R-:W-:-:S03]  /*27e0*/  FFMA R25, R25, R23, R12 ;  /* 0x0000001719197223 */ /* 0x000fc6000000000c */
[----:B------:R-:W-:Y:S02]  /*27f0*/  LEA.HI.X R15, R74, R81, R13, 0x2, P2 ;  /* 0x000000514a0f7211 */ /* 0x000fe400010f140d */
[----:B------:R-:W-:-:S05]  /*2800*/  F2FP.TF32.F32.PACK_B R25, R25 ;  /* 0x00000019ff19723e */ /* 0x000fca00024050ff */
[----:B------:R2:W-:Y:S04]  /*2810*/  @P3 STG.E desc[UR36][R8.64+0x4], R25 ;  /* 0x0000041908003986 */ /* 0x0005e8000c101924 */
[----:B------:R-:W3:Y:S01]  /*2820*/  @P0 LDG.E.LTC128B R24, desc[UR36][R14.64] ;  /* 0x000000240e180981 */ /* 0x000ee2000c1e1920 */
[----:B------:R-:W-:Y:S01]  /*2830*/  IADD3 R20, P2, R10, R20, RZ ;  /* 0x000000140a147210 */ /* 0x000fe20007f5e0ff */
[----:B------:R-:W-:Y:S01]  /*2840*/  BSSY B1, `(.L_x_36) ;  /* 0x0000011000017945 */ /* 0x000fe20003800000 */
[----:B------:R-:W-:-:S03]  /*2850*/  ISETP.GT.AND P1, PT, R3, 0x8, P1 ;  /* 0x000000080300780c */ /* 0x000fc60000f24270 */
[----:B------:R-:W-:Y:S01]  /*2860*/  IMAD.X R21, R11, 0x1, R71, P2 ;  /* 0x000000010b157824 */ /* 0x000fe200010e0647 */
[C---:B------:R-:W-:Y:S02]  /*2870*/  SHF.L.U64.HI R11, R59.reuse, 0x2, R60 ;  /* 0x000000023b0b7819 */ /* 0x040fe4000001023c */
[----:B------:R-:W-:Y:S01]  /*2880*/  LEA R12, P2, R59, R8, 0x2 ;  /* 0x000000083b0c7211 */ /* 0x000fe200078410ff */
[----:B------:R-:W-:-:S04]  /*2890*/  IMAD.WIDE.U32 R20, R69, R76, R20 ;  /* 0x0000004c45147225 */ /* 0x000fc800078e0014 */
[----:B------:R-:W-:Y:S01]  /*28a0*/  IMAD.X R13, R11, 0x1, R9, P2 ;  /* 0x000000010b0d7824 */ /* 0x000fe200010e0609 */
[----:B------:R-:W-:Y:S02]  /*28b0*/  LEA R10, P3, R20, R80, 0x2 ;  /* 0x00000050140a7211 */ /* 0x000fe400078610ff */
[----:B---3--:R-:W-:-:S05]  /*28c0*/  LOP3.LUT R7, R24, 0xffffe000, RZ, 0xc0, !PT ;  /* 0xffffe00018077812 */ /* 0x008fca00078ec0ff */
[----:B------:R-:W-:-:S04]  /*28d0*/  FMUL R7, R7, R58 ;  /* 0x0000003a07077220 */ /* 0x000fc80000400000 */
[----:B------:R-:W-:Y:S01]  /*28e0*/  FFMA R69, R26, R23, R7 ;  /* 0x000000171a457223 */ /* 0x000fe20000000007 */
[----:B------:R-:W-:-:S04]  /*28f0*/  IMAD.IADD R7, R73, 0x1, R21 ;  /* 0x0000000149077824 */ /* 0x000fc800078e0215 */
[----:B------:R-:W-:Y:S02]  /*2900*/  F2FP.TF32.F32.PACK_B R69, R69 ;  /* 0x00000045ff45723e */ /* 0x000fe400024050ff */
[----:B------:R-:W-:-:S03]  /*2910*/  LEA.HI.X R11, R20, R81, R7, 0x2, P3 ;  /* 0x00000051140b7211 */ /* 0x000fc600018f1407 */
[----:B------:R2:W-:Y:S01]  /*2920*/  @P0 STG.E desc[UR36][R12.64], R69 ;  /* 0x000000450c000986 */ /* 0x0005e2000c101924 */
[----:B------:R-:W-:Y:S05]  /*2930*/  @!P1 BRA `(.L_x_37) ;  /* 0x0000000000049947 */ /* 0x000fea0003800000 */
[----:B------:R3:W5:Y:S02]  /*2940*/  LDG.E.LTC128B R24, desc[UR36][R10.64+0x4] ;  /* 0x000004240a187981 */ /* 0x000764000c1e1920 */
.L_x_37:
[----:B------:R-:W-:Y:S05]  /*2950*/  BSYNC B1 ;  /* 0x0000000000017941 */ /* 0x000fea0003800000 */
.L_x_36:
[----:B-----5:R-:W-:Y:S01]  /*2960*/  LOP3.LUT R7, R24, 0xffffe000, RZ, 0xc0, !PT ;  /* 0xffffe00018077812 */ /* 0x020fe200078ec0ff */
[----:B------:R-:W-:Y:S01]  /*2970*/  BSSY B1, `(.L_x_38) ;  /* 0x0000009000017945 */ /* 0x000fe20003800000 */
[----:B------:R-:W-:-:S03]  /*2980*/  ISETP.GT.AND P0, PT, R6, 0x8, PT ;  /* 0x000000080600780c */ /* 0x000fc60003f04270 */
[----:B------:R-:W-:Y:S01]  /*2990*/  FMUL R14, R7, R58 ;  /* 0x0000003a070e7220 */ /* 0x000fe20000400000 */
[----:B------:R-:W-:-:S03]  /*29a0*/  ISETP.GT.AND P2, PT, R3, RZ, P0 ;  /* 0x000000ff0300720c */ /* 0x000fc60000744270 */
[----:B------:R-:W-:-:S05]  /*29b0*/  FFMA R27, R27, R23, R14 ;  /* 0x000000171b1b7223 */ /* 0x000fca000000000e */
[----:B------:R-:W-:-:S05]  /*29c0*/  F2FP.TF32.F32.PACK_B R27, R27 ;  /* 0x0000001bff1b723e */ /* 0x000fca00024050ff */
[----:B------:R4:W-:Y:S01]  /*29d0*/  @P1 STG.E desc[UR36][R12.64+0x4], R27 ;  /* 0x0000041b0c001986 */ /* 0x0009e2000c101924 */
[----:B------:R-:W-:Y:S05]  /*29e0*/  @!P2 BRA `(.L_x_39) ;  /* 0x000000000004a947 */ /* 0x000fea0003800000 */
[----:B------:R0:W5:Y:S02]  /*29f0*/  LDG.E.LTC128B R24, desc[UR36][R4.64+0x20] ;  /* 0x0000202404187981 */ /* 0x000164000c1e1920 */
.L_x_39:
[----:B------:R-:W-:Y:S05]  /*2a00*/  BSYNC B1 ;  /* 0x0000000000017941 */ /* 0x000fea0003800000 */
.L_x_38:
        /* <DEDUP_REMOVED lines=10> */
.L_x_41:
[----:B------:R-:W-:Y:S05]  /*2ab0*/  BSYNC B1 ;  /* 0x0000000000017941 */ /* 0x000fea0003800000 */
.L_x_40:
[----:B0----5:R-:W-:Y:S01]  /*2ac0*/  LOP3.LUT R7, R24, 0xffffe000, RZ, 0xc0, !PT ;  /* 0xffffe00018077812 */ /* 0x021fe200078ec0ff */
[----:B------:R-:W-:Y:S01]  /*2ad0*/  BSSY B1, `(.L_x_42) ;  /* 0x0000008000017945 */ /* 0x000fe20003800000 */
[----:B------:R-:W-:-:S03]  /*2ae0*/  ISETP.GT.AND P0, PT, R3, 0x8, P0 ;  /* 0x000000080300780c */ /* 0x000fc60000704270 */
[----:B------:R-:W-:-:S04]  /*2af0*/  FMUL R14, R7, R58 ;  /* 0x0000003a070e7220 */ /* 0x000fc80000400000 */
[----:B------:R-:W-:-:S05]  /*2b00*/  FFMA R29, R29, R23, R14 ;  /* 0x000000171d1d7223 */ /* 0x000fca000000000e */
[----:B------:R-:W-:-:S05]  /*2b10*/  F2FP.TF32.F32.PACK_B R29, R29 ;  /* 0x0000001dff1d723e */ /* 0x000fca00024050ff */
[----:B------:R0:W-:Y:S01]  /*2b20*/  @P3 STG.E desc[UR36][R8.64+0x24], R29 ;  /* 0x0000241d08003986 */ /* 0x0001e2000c101924 */
[----:B------:R-:W-:Y:S05]  /*2b30*/  @!P0 BRA `(.L_x_43) ;  /* 0x0000000000048947 */ /* 0x000fea0003800000 */
[----:B------:R0:W5:Y:S02]  /*2b40*/  LDG.E.LTC128B R24, desc[UR36][R10.64+0x20] ;  /* 0x000020240a187981 */ /* 0x000164000c1e1920 */
.L_x_43:
[----:B------:R-:W-:Y:S05]  /*2b50*/  BSYNC B1 ;  /* 0x0000000000017941 */ /* 0x000fea0003800000 */
.L_x_42:
[----:B-----5:R-:W-:Y:S01]  /*2b60*/  LOP3.LUT R7, R24, 0xffffe000, RZ, 0xc0, !PT ;  /* 0xffffe00018077812 */ /* 0x020fe200078ec0ff */
        /* <DEDUP_REMOVED lines=8> */
.L_x_45:
[----:B------:R-:W-:Y:S05]  /*2bf0*/  BSYNC B1 ;  /* 0x0000000000017941 */ /* 0x000fea0003800000 */
.L_x_44:
[----:B0----5:R-:W-:Y:S01]  /*2c00*/  LOP3.LUT R7, R24, 0xffffe000, RZ, 0xc0, !PT ;  /* 0xffffe00018077812 */ /* 0x021fe200078ec0ff */
        /* <DEDUP_REMOVED lines=9> */
.L_x_47:
[----:B------:R-:W-:Y:S05]  /*2ca0*/  BSYNC B1 ;  /* 0x0000000000017941 */ /* 0x000fea0003800000 */
.L_x_46:
        /* <DEDUP_REMOVED lines=10> */
.L_x_49:
[----:B------:R-:W-:Y:S05]  /*2d50*/  BSYNC B1 ;  /* 0x0000000000017941 */ /* 0x000fea0003800000 */
.L_x_48:
        /* <DEDUP_REMOVED lines=9> */
.L_x_51:
[----:B------:R-:W-:Y:S05]  /*2df0*/  BSYNC B1 ;  /* 0x0000000000017941 */ /* 0x000fea0003800000 */
.L_x_50:
        /* <DEDUP_REMOVED lines=9> */
.L_x_53:
[----:B------:R-:W-:Y:S05]  /*2e90*/  BSYNC B1 ;  /* 0x0000000000017941 */ /* 0x000fea0003800000 */
.L_x_52:
        /* <DEDUP_REMOVED lines=10> */
.L_x_55:
[----:B------:R-:W-:Y:S05]  /*2f40*/  BSYNC B1 ;  /* 0x0000000000017941 */ /* 0x000fea0003800000 */
.L_x_54:
        /* <DEDUP_REMOVED lines=10> */
.L_x_57:
[----:B------:R-:W-:Y:S05]  /*2ff0*/  BSYNC B1 ;  /* 0x0000000000017941 */ /* 0x000fea0003800000 */
.L_x_56:
        /* <DEDUP_REMOVED lines=9> */
.L_x_59:
[----:B------:R-:W-:Y:S05]  /*3090*/  BSYNC B1 ;  /* 0x0000000000017941 */ /* 0x000fea0003800000 */
.L_x_58:
        /* <DEDUP_REMOVED lines=9> */
.L_x_61:
[----:B------:R-:W-:Y:S05]  /*3130*/  BSYNC B1 ;  /* 0x0000000000017941 */ /* 0x000fea0003800000 */
.L_x_60:
        /* <DEDUP_REMOVED lines=10> */
.L_x_63:
[----:B------:R-:W-:Y:S05]  /*31e0*/  BSYNC B1 ;  /* 0x0000000000017941 */ /* 0x000fea0003800000 */
.L_x_62:
        /* <DEDUP_REMOVED lines=10> */
.L_x_65:
[----:B------:R-:W-:Y:S05]  /*3290*/  BSYNC B1 ;  /* 0x0000000000017941 */ /* 0x000fea0003800000 */
.L_x_64:
        /* <DEDUP_REMOVED lines=9> */
.L_x_67:
[----:B------:R-:W-:Y:S05]  /*3330*/  BSYNC B1 ;  /* 0x0000000000017941 */ /* 0x000fea0003800000 */
.L_x_66:
        /* <DEDUP_REMOVED lines=9> */
.L_x_69:
[----:B------:R-:W-:Y:S05]  /*33d0*/  BSYNC B1 ;  /* 0x0000000000017941 */ /* 0x000fea0003800000 */
.L_x_68:
        /* <DEDUP_REMOVED lines=10> */
.L_x_71:
[----:B------:R-:W-:Y:S05]  /*3480*/  BSYNC B1 ;  /* 0x0000000000017941 */ /* 0x000fea0003800000 */
.L_x_70:
        /* <DEDUP_REMOVED lines=10> */
.L_x_73:
[----:B------:R-:W-:Y:S05]  /*3530*/  BSYNC B1 ;  /* 0x0000000000017941 */ /* 0x000fea0003800000 */
.L_x_72:
        /* <DEDUP_REMOVED lines=9> */
.L_x_75:
[----:B------:R-:W-:Y:S05]  /*35d0*/  BSYNC B1 ;  /* 0x0000000000017941 */ /* 0x000fea0003800000 */
.L_x_74:
        /* <DEDUP_REMOVED lines=9> */
.L_x_77:
[----:B------:R-:W-:Y:S05]  /*3670*/  BSYNC B1 ;  /* 0x0000000000017941 */ /* 0x000fea0003800000 */
.L_x_76:
        /* <DEDUP_REMOVED lines=10> */
.L_x_79:
[----:B------:R-:W-:Y:S05]  /*3720*/  BSYNC B1 ;  /* 0x0000000000017941 */ /* 0x000fea0003800000 */
.L_x_78:
        /* <DEDUP_REMOVED lines=10> */
.L_x_81:
[----:B------:R-:W-:Y:S05]  /*37d0*/  BSYNC B1 ;  /* 0x0000000000017941 */ /* 0x000fea0003800000 */
.L_x_80:
        /* <DEDUP_REMOVED lines=9> */
.L_x_83:
[----:B------:R-:W-:Y:S05]  /*3870*/  BSYNC B1 ;  /* 0x0000000000017941 */ /* 0x000fea0003800000 */
.L_x_82:
        /* <DEDUP_REMOVED lines=9> */
.L_x_85:
[----:B------:R-:W-:Y:S05]  /*3910*/  BSYNC B1 ;  /* 0x0000000000017941 */ /* 0x000fea0003800000 */
.L_x_84:
        /* <DEDUP_REMOVED lines=10> */
.L_x_87:
[----:B------:R-:W-:Y:S05]  /*39c0*/  BSYNC B1 ;  /* 0x0000000000017941 */ /* 0x000fea0003800000 */
.L_x_86:
[----:B-----5:R-:W-:Y:S01]  /*39d0*/  LOP3.LUT R7, R24, 0xffffe000, RZ, 0xc0, !PT ;  /* 0xffffe00018077812 */ /* 0x020fe200078ec0ff */
[----:B------:R-:W-:Y:S01]  /*39e0*/  BSSY B1, `(.L_x_88) ;  /* 0x000000b000017945 */ /* 0x000fe20003800000 */
[----:B------:R-:W-:Y:S01]  /*39f0*/  ISETP.GT.AND P1, PT, R6, 0x39, PT ;  /* 0x000000390600780c */ /* 0x000fe20003f24270 */
[----:B------:R-:W-:Y:S02]  /*3a00*/  @P2 IMAD.MOV.U32 R6, RZ, RZ, R8 ;  /* 0x000000ffff062224 */ /* 0x000fe400078e0008 */
[----:B------:R-:W-:Y:S01]  /*3a10*/  FMUL R7, R7, R58 ;  /* 0x0000003a07077220 */ /* 0x000fe20000400000 */
[----:B------:R-:W-:-:S03]  /*3a20*/  ISETP.GT.AND P3, PT, R3, RZ, P1 ;  /* 0x000000ff0300720c */ /* 0x000fc60000f64270 */
[----:B------:R-:W-:Y:S01]  /*3a30*/  FFMA R15, R52, R23, R7 ;  /* 0x00000017340f7223 */ /* 0x000fe20000000007 */
[----:B------:R-:W-:-:S04]  /*3a40*/  @P2 IMAD.MOV.U32 R7, RZ, RZ, R9 ;  /* 0x000000ffff072224 */ /* 0x000fc800078e0009 */
[----:B------:R-:W-:-:S05]  /*3a50*/  F2FP.TF32.F32.PACK_B R15, R15 ;  /* 0x0000000fff0f723e */ /* 0x000fca00024050ff */
[----:B------:R0:W-:Y:S01]  /*3a60*/  @P2 STG.E desc[UR36][R6.64+0xe0], R15 ;  /* 0x0000e00f06002986 */ /* 0x0001e2000c101924 */
[----:B------:R-:W-:Y:S05]  /*3a70*/  @!P3 BRA `(.L_x_89) ;  /* 0x000000000004b947 */ /* 0x000fea0003800000 */
[----:B------:R0:W5:Y:S02]  /*3a80*/  LDG.E.LTC128B R24, desc[UR36][R4.64+0xe4] ;  /* 0x0000e42404187981 */ /* 0x000164000c1e1920 */
.L_x_89:
[----:B------:R-:W-:Y:S05]  /*3a90*/  BSYNC B1 ;  /* 0x0000000000017941 */ /* 0x000fea0003800000 */
.L_x_88:
[----:B01---5:R-:W-:Y:S01]  /*3aa0*/  LOP3.LUT R5, R24, 0xffffe000, RZ, 0xc0, !PT ;  /* 0xffffe00018057812 */ /* 0x023fe200078ec0ff */
        /* <DEDUP_REMOVED lines=8> */
.L_x_91:
[----:B------:R-:W-:Y:S05]  /*3b30*/  BSYNC B1 ;  /* 0x0000000000017941 */ /* 0x000fea0003800000 */
.L_x_90:
[----:B-----5:R-:W-:Y:S01]  /*3b40*/  LOP3.LUT R5, R24, 0xffffe000, RZ, 0xc0, !PT ;  /* 0xffffe00018057812 */ /* 0x020fe200078ec0ff */
[----:B------:R-:W-:Y:S01]  /*3b50*/  @P0 IMAD.MOV.U32 R4, RZ, RZ, R12 ;  /* 0x000000ffff040224 */ /* 0x000fe200078e000c */
[----:B------:R-:W-:Y:S01]  /*3b60*/  ISETP.GT.AND P1, PT, R3, 0x8, P1 ;  /* 0x000000080300780c */ /* 0x000fe20000f24270 */
[----:B------:R-:W-:Y:S02]  /*3b70*/  BSSY B1, `(.L_x_92) ;  /* 0x0000008000017945 */ /* 0x000fe40003800000 */
[----:B------:R-:W-:-:S04]  /*3b80*/  FMUL R5, R5, R58 ;  /* 0x0000003a05057220 */ /* 0x000fc80000400000 */
[----:B------:R-:W-:Y:S01]  /*3b90*/  FFMA R7, R54, R23, R5 ;  /* 0x0000001736077223 */ /* 0x000fe20000000005 */
[----:B------:R-:W-:-:S04]  /*3ba0*/  @P0 IMAD.MOV.U32 R5, RZ, RZ, R13 ;  /* 0x000000ffff050224 */ /* 0x000fc800078e000d */
[----:B------:R-:W-:-:S05]  /*3bb0*/  F2FP.TF32.F32.PACK_B R7, R7 ;  /* 0x00000007ff07723e */ /* 0x000fca00024050ff */
[----:B------:R0:W-:Y:S01]  /*3bc0*/  @P0 STG.E desc[UR36][R4.64+0xe0], R7 ;  /* 0x0000e00704000986 */ /* 0x0001e2000c101924 */
[----:B------:R-:W-:Y:S05]  /*3bd0*/  @!P1 BRA `(.L_x_93) ;  /* 0x0000000000049947 */ /* 0x000fea0003800000 */
[----:B------:R0:W5:Y:S02]  /*3be0*/  LDG.E.LTC128B R24, desc[UR36][R10.64+0xe4] ;  /* 0x0000e4240a187981 */ /* 0x000164000c1e1920 */
.L_x_93:
[----:B------:R-:W-:Y:S05]  /*3bf0*/  BSYNC B1 ;  /* 0x0000000000017941 */ /* 0x000fea0003800000 */
.L_x_92:
[----:B------:R-:W-:Y:S05]  /*3c00*/  @!P1 BRA `(.L_x_94) ;  /* 0x0000000800909947 */ /* 0x000fea0003800000 */
[----:B-----5:R-:W-:-:S05]  /*3c10*/  LOP3.LUT R3, R24, 0xffffe000, RZ, 0xc0, !PT ;  /* 0xffffe00018037812 */ /* 0x020fca00078ec0ff */
[----:B0-----:R-:W-:-:S04]  /*3c20*/  FMUL R4, R3, R58 ;  /* 0x0000003a03047220 */ /* 0x001fc80000400000 */
[----:B------:R-:W-:-:S05]  /*3c30*/  FFMA R55, R55, R23, R4 ;  /* 0x0000001737377223 */ /* 0x000fca0000000004 */
[----:B------:R-:W-:-:S05]  /*3c40*/  F2FP.TF32.F32.PACK_B R55, R55 ;  /* 0x00000037ff37723e */ /* 0x000fca00024050ff */
[----:B------:R0:W-:Y:S01]  /*3c50*/  STG.E desc[UR36][R12.64+0xe4], R55 ;  /* 0x0000e4370c007986 */ /* 0x0001e2000c101924 */
[----:B------:R-:W-:Y:S05]  /*3c60*/  BRA `(.L_x_94) ;  /* 0x0000000800787947 */ /* 0x000fea0003800000 */
.L_x_33:
[----:B------:R-:W-:Y:S01]  /*3c70*/  ISETP.GT.AND P4, PT, R6, 0x1, PT ;  /* 0x000000010600780c */ /* 0x000fe20003f84270 */
[----:B------:R-:W-:Y:S01]  /*3c80*/  ULDC.64 UR4, c[0x0][0x5c0] ;  /* 0x0001700000047ab9 */ /* 0x000fe20000000a00 */
[-C--:B------:R-:W-:Y:S01]  /*3c90*/  FMUL R7, R24, R23.reuse ;  /* 0x0000001718077220 */ /* 0x080fe20000400000 */
[----:B------:R-:W-:Y:S01]  /*3ca0*/  LEA R4, P3, R72, UR4, 0x2 ;  /* 0x0000000448047c11 */ /* 0x000fe2000f8610ff */
[-C--:B------:R-:W-:Y:S01]  /*3cb0*/  FMUL R25, R25, R23.reuse ;  /* 0x0000001719197220 */ /* 0x080fe20000400000 */
[----:B------:R-:W-:Y:S01]  /*3cc0*/  ISETP.GT.AND P1, PT, R3, RZ, P4 ;  /* 0x000000ff0300720c */ /* 0x000fe20002724270 */
[-C--:B------:R-:W-:Y:S01]  /*3cd0*/  FMUL R11, R26, R23.reuse ;  /* 0x000000171a0b7220 */ /* 0x080fe20000400000 */
[----:B------:R-:W-:Y:S01]  /*3ce0*/  LEA.HI.X R5, R72, UR5, R83, 0x2, P3 ;  /* 0x0000000548057c11 */ /* 0x000fe200098f1453 */
[----:B------:R-:W-:Y:S01]  /*3cf0*/  FMUL R27, R27, R23 ;  /* 0x000000171b1b7220 */ /* 0x000fe20000400000 */
[----:B------:R-:W-:Y:S01]  /*3d00*/  F2FP.TF32.F32.PACK_B R7, R7 ;  /* 0x00000007ff07723e */ /* 0x000fe200024050ff */
[----:B------:R-:W-:Y:S01]  /*3d10*/  FMUL R29, R29, R23 ;  /* 0x000000171d1d7220 */ /* 0x000fe20000400000 */
[----:B------:R-:W-:Y:S01]  /*3d20*/  F2FP.TF32.F32.PACK_B R25, R25 ;  /* 0x00000019ff19723e */ /* 0x000fe200024050ff */
[-C--:B------:R-:W-:Y:S01]  /*3d30*/  FMUL R31, R31, R23.reuse ;  /* 0x000000171f1f7220 */ /* 0x080fe20000400000 */
[C---:B------:R-:W-:Y:S01]  /*3d40*/  SHF.L.U64.HI R9, R59.reuse, 0x2, R60 ;  /* 0x000000023b097819 */ /* 0x040fe2000001023c */
[----:B------:R0:W-:Y:S01]  /*3d50*/  @P2 STG.E desc[UR36][R4.64], R7 ;  /* 0x0000000704002986 */ /* 0x0001e2000c101924 */
[----:B------:R-:W-:Y:S01]  /*3d60*/  LEA R8, P3, R59, R4, 0x2 ;  /* 0x000000043b087211 */ /* 0x000fe200078610ff */
[-C--:B------:R-:W-:Y:S01]  /*3d70*/  FMUL R13, R32, R23.reuse ;  /* 0x00000017200d7220 */ /* 0x080fe20000400000 */
[C---:B------:R-:W-:Y:S01]  /*3d80*/  ISETP.GT.AND P2, PT, R6.reuse, 0x8, PT ;  /* 0x000000080600780c */ /* 0x040fe20003f44270 */
[----:B------:R-:W-:Y:S01]  /*3d90*/  @P1 STG.E desc[UR36][R4.64+0x4], R25 ;  /* 0x0000041904001986 */ /* 0x000fe2000c101924 */
[----:B------:R-:W-:Y:S01]  /*3da0*/  ISETP.GT.AND P1, PT, R6, 0x9, PT ;  /* 0x000000090600780c */ /* 0x000fe20003f24270 */
[----:B------:R-:W-:Y:S01]  /*3db0*/  IMAD.X R9, R9, 0x1, R5, P3 ;  /* 0x0000000109097824 */ /* 0x000fe200018e0605 */
[----:B------:R-:W-:Y:S01]  /*3dc0*/  ISETP.GT.AND P0, PT, R3, 0x8, P0 ;  /* 0x000000080300780c */ /* 0x000fe20000704270 */
[-C--:B------:R-:W-:Y:S01]  /*3dd0*/  FMUL R33, R33, R23.reuse ;  /* 0x0000001721217220 */ /* 0x080fe20000400000 */
[----:B------:R-:W-:Y:S01]  /*3de0*/  ISETP.GT.AND P4, PT, R3, 0x8, P4 ;  /* 0x000000080300780c */ /* 0x000fe20002784270 */
[-C--:B------:R-:W-:Y:S01]  /*3df0*/  FMUL R35, R35, R23.reuse ;  /* 0x0000001723237220 */ /* 0x080fe20000400000 */
[C---:B------:R-:W-:Y:S01]  /*3e00*/  ISETP.GT.AND P5, PT, R3.reuse, RZ, P2 ;  /* 0x000000ff0300720c */ /* 0x040fe200017a4270 */
[-C--:B0-----:R-:W-:Y:S01]  /*3e10*/  FMUL R7, R28, R23.reuse ;  /* 0x000000171c077220 */ /* 0x081fe20000400000 */
[----:B------:R-:W-:Y:S01]  /*3e20*/  ISETP.GT.AND P3, PT, R3, RZ, P1 ;  /* 0x000000ff0300720c */ /* 0x000fe20000f64270 */
[----:B------:R-:W-:Y:S01]  /*3e30*/  FMUL R37, R37, R23 ;  /* 0x0000001725257220 */ /* 0x000fe20000400000 */
[----:B------:R-:W-:Y:S01]  /*3e40*/  F2FP.TF32.F32.PACK_B R11, R11 ;  /* 0x0000000bff0b723e */ /* 0x000fe200024050ff */
[----:B------:R-:W-:Y:S01]  /*3e50*/  FMUL R39, R39, R23 ;  /* 0x0000001727277220 */ /* 0x000fe20000400000 */
[----:B------:R-:W-:Y:S01]  /*3e60*/  F2FP.TF32.F32.PACK_B R27, R27 ;  /* 0x0000001bff1b723e */ /* 0x000fe200024050ff */
[----:B------:R-:W-:Y:S01]  /*3e70*/  FMUL R41, R41, R23 ;  /* 0x0000001729297220 */ /* 0x000fe20000400000 */
[----:B------:R-:W-:Y:S01]  /*3e80*/  F2FP.TF32.F32.PACK_B R7, R7 ;  /* 0x00000007ff07723e */ /* 0x000fe200024050ff */
[----:B------:R0:W-:Y:S01]  /*3e90*/  @P0 STG.E desc[UR36][R8.64], R11 ;  /* 0x0000000b08000986 */ /* 0x0001e2000c101924 */
[----:B------:R-:W-:Y:S01]  /*3ea0*/  F2FP.TF32.F32.PACK_B R29, R29 ;  /* 0x0000001dff1d723e */ /* 0x000fe200024050ff */
[-C--:B------:R-:W-:Y:S01]  /*3eb0*/  FMUL R43, R43, R23.reuse ;  /* 0x000000172b2b7220 */ /* 0x080fe20000400000 */
[C---:B------:R-:W-:Y:S01]  /*3ec0*/  ISETP.GT.AND P0, PT, R6.reuse, 0x10, PT ;  /* 0x000000100600780c */ /* 0x040fe20003f04270 */
[----:B------:R-:W-:Y:S01]  /*3ed0*/  @P4 STG.E desc[UR36][R8.64+0x4], R27 ;  /* 0x0000041b08004986 */ /* 0x000fe2000c101924 */
[----:B------:R-:W-:Y:S01]  /*3ee0*/  ISETP.GT.AND P2, PT, R3, 0x8, P2 ;  /* 0x000000080300780c */ /* 0x000fe20001744270 */
[-C--:B------:R-:W-:Y:S01]  /*3ef0*/  FMUL R45, R45, R23.reuse ;  /* 0x000000172d2d7220 */ /* 0x080fe20000400000 */
[C---:B------:R-:W-:Y:S01]  /*3f00*/  ISETP.GT.AND P1, PT, R3.reuse, 0x8, P1 ;  /* 0x000000080300780c */ /* 0x040fe20000f24270 */
[----:B------:R1:W-:Y:S01]  /*3f10*/  @P5 STG.E desc[UR36][R4.64+0x20], R7 ;  /* 0x0000200704005986 */ /* 0x0003e2000c101924 */
[----:B------:R-:W-:Y:S01]  /*3f20*/  ISETP.GT.AND P5, PT, R3, RZ, P0 ;  /* 0x000000ff0300720c */ /* 0x000fe200007a4270 */
[----:B------:R-:W-:Y:S01]  /*3f30*/  FMUL R47, R47, R23 ;  /* 0x000000172f2f7220 */ /* 0x000fe20000400000 */
[----:B------:R-:W-:Y:S01]  /*3f40*/  F2FP.TF32.F32.PACK_B R31, R31 ;  /* 0x0000001fff1f723e */ /* 0x000fe200024050ff */
[----:B------:R-:W-:Y:S01]  /*3f50*/  @P3 STG.E desc[UR36][R4.64+0x24], R29 ;  /* 0x0000241d04003986 */ /* 0x000fe2000c101924 */
[----:B------:R-:W-:Y:S01]  /*3f60*/  ISETP.GT.AND P3, PT, R6, 0x11, PT ;  /* 0x000000110600780c */ /* 0x000fe20003f64270 */
[----:B0-----:R-:W-:Y:S01]  /*3f70*/  FMUL R11, R30, R23 ;  /* 0x000000171e0b7220 */ /* 0x001fe20000400000 */
[----:B------:R-:W-:Y:S01]  /*3f80*/  F2FP.TF32.F32.PACK_B R13, R13 ;  /* 0x0000000dff0d723e */ /* 0x000fe200024050ff */
[-C--:B------:R-:W-:Y:S01]  /*3f90*/  FMUL R49, R49, R23.reuse ;  /* 0x0000001731317220 */ /* 0x080fe20000400000 */
[----:B------:R-:W-:Y:S01]  /*3fa0*/  ISETP.GT.AND P4, PT, R3, RZ, P3 ;  /* 0x000000ff0300720c */ /* 0x000fe20001f84270 */
[----:B------:R-:W-:Y:S01]  /*3fb0*/  FMUL R15, R50, R23 ;  /* 0x00000017320f7220 */ /* 0x000fe20000400000 */
[----:B------:R-:W-:Y:S01]  /*3fc0*/  F2FP.TF32.F32.PACK_B R11, R11 ;  /* 0x0000000bff0b723e */ /* 0x000fe200024050ff */
[----:B-1----:R-:W-:Y:S01]  /*3fd0*/  FMUL R7, R34, R23 ;  /* 0x0000001722077220 */ /* 0x002fe20000400000 */
[----:B------:R-:W-:Y:S01]  /*3fe0*/  F2FP.TF32.F32.PACK_B R33, R33 ;  /* 0x00000021ff21723e */ /* 0x000fe200024050ff */
[-C--:B------:R-:W-:Y:S01]  /*3ff0*/  FMUL R51, R51, R23.reuse ;  /* 0x0000001733337220 */ /* 0x080fe20000400000 */
[----:B------:R-:W-:Y:S01]  /*4000*/  ISETP.GT.AND P0, PT, R3, 0x8, P0 ;  /* 0x000000080300780c */ /* 0x000fe20000704270 */
[----:B------:R0:W-:Y:S01]  /*4010*/  @P2 STG.E desc[UR36][R8.64+0x20], R11 ;  /* 0x0000200b08002986 */ /* 0x0001e2000c101924 */
[----:B------:R-:W-:Y:S01]  /*4020*/  ISETP.GT.AND P2, PT, R6, 0x19, PT ;  /* 0x000000190600780c */ /* 0x000fe20003f44270 */
[----:B------:R-:W-:Y:S01]  /*4030*/  FMUL R21, R52, R23 ;  /* 0x0000001734157220 */ /* 0x000fe20000400000 */
[----:B------:R-:W-:Y:S01]  /*4040*/  F2FP.TF32.F32.PACK_B R7, R7 ;  /* 0x00000007ff07723e */ /* 0x000fe200024050ff */
[----:B------:R-:W-:Y:S01]  /*4050*/  @P1 STG.E desc[UR36][R8.64+0x24], R31 ;  /* 0x0000241f08001986 */ /* 0x000fe2000c101924 */
[----:B------:R-:W-:Y:S01]  /*4060*/  ISETP.GT.AND P1, PT, R6, 0x18, PT ;  /* 0x000000180600780c */ /* 0x000fe20003f24270 */
[----:B------:R-:W-:Y:S01]  /*4070*/  FMUL R53, R53, R23 ;  /* 0x0000001735357220 */ /* 0x000fe20000400000 */
[----:B------:R-:W-:Y:S01]  /*4080*/  F2FP.TF32.F32.PACK_B R35, R35 ;  /* 0x00000023ff23723e */ /* 0x000fe200024050ff */
[----:B------:R1:W-:Y:S01]  /*4090*/  @P5 STG.E desc[UR36][R4.64+0x40], R13 ;  /* 0x0000400d04005986 */ /* 0x0003e2000c101924 */
[----:B------:R-:W-:Y:S01]  /*40a0*/  ISETP.GT.AND P5, PT, R3, RZ, P1 ;  /* 0x000000ff0300720c */ /* 0x000fe20000fa4270 */
[----:B------:R-:W-:Y:S01]  /*40b0*/  FMUL R55, R55, R23 ;  /* 0x0000001737377220 */ /* 0x000fe20000400000 */
[----:B------:R-:W-:Y:S01]  /*40c0*/  F2FP.TF32.F32.PACK_B R37, R37 ;  /* 0x00000025ff25723e */ /* 0x000fe200024050ff */
[----:B------:R-:W-:Y:S01]  /*40d0*/  @P4 STG.E desc[UR36][R4.64+0x44], R33 ;  /* 0x0000442104004986 */ /* 0x000fe2000c101924 */
[C---:B------:R-:W-:Y:S01]  /*40e0*/  ISETP.GT.AND P4, PT, R3.reuse, 0x8, P3 ;  /* 0x000000080300780c */ /* 0x040fe20001f84270 */
[----:B0-----:R-:W-:Y:S01]  /*40f0*/  FMUL R11, R36, R23 ;  /* 0x00000017240b7220 */ /* 0x001fe20000400000 */
[----:B------:R-:W-:Y:S01]  /*4100*/  ISETP.GT.AND P3, PT, R3, RZ, P2 ;  /* 0x000000ff0300720c */ /* 0x000fe20001764270 */
[----:B------:R0:W-:Y:S01]  /*4110*/  @P0 STG.E desc[UR36][R8.64+0x40], R7 ;  /* 0x0000400708000986 */ /* 0x0001e2000c101924 */
[----:B------:R-:W-:-:S02]  /*4120*/  ISETP.GT.AND P0, PT, R6, 0x20, PT ;  /* 0x000000200600780c */ /* 0x000fc40003f04270 */
[----:B------:R-:W-:Y:S01]  /*4130*/  F2FP.TF32.F32.PACK_B R11, R11 ;  /* 0x0000000bff0b723e */ /* 0x000fe200024050ff */
[----:B-1----:R-:W-:Y:S01]  /*4140*/  FMUL R13, R40, R23 ;  /* 0x00000017280d7220 */ /* 0x002fe20000400000 */
[C---:B------:R-:W-:Y:S02]  /*4150*/  ISETP.GT.AND P1, PT, R3.reuse, 0x8, P1 ;  /* 0x000000080300780c */ /* 0x040fe40000f24270 */
[----:B------:R-:W-:Y:S02]  /*4160*/  F2FP.TF32.F32.PACK_B R39, R39 ;  /* 0x00000027ff27723e */ /* 0x000fe400024050ff */
[----:B------:R-:W-:Y:S01]  /*4170*/  F2FP.TF32.F32.PACK_B R13, R13 ;  /* 0x0000000dff0d723e */ /* 0x000fe200024050ff */
[----:B------:R-:W-:Y:S01]  /*4180*/  @P4 STG.E desc[UR36][R8.64+0x44], R35 ;  /* 0x0000442308004986 */ /* 0x000fe2000c101924 */
[C---:B------:R-:W-:Y:S01]  /*4190*/  ISETP.GT.AND P4, PT, R3.reuse, 0x8, P2 ;  /* 0x000000080300780c */ /* 0x040fe20001784270 */
[----:B0-----:R-:W-:Y:S01]  /*41a0*/  FMUL R7, R38, R23 ;  /* 0x0000001726077220 */ /* 0x001fe20000400000 */
[----:B------:R-:W-:Y:S01]  /*41b0*/  ISETP.GT.AND P2, PT, R6, 0x21, PT ;  /* 0x000000210600780c */ /* 0x000fe20003f44270 */
[----:B------:R0:W-:Y:S01]  /*41c0*/  @P5 STG.E desc[UR36][R4.64+0x60], R11 ;  /* 0x0000600b04005986 */ /* 0x0001e2000c101924 */
[----:B------:R-:W-:-:S02]  /*41d0*/  ISETP.GT.AND P5, PT, R3, RZ, P0 ;  /* 0x000000ff0300720c */ /* 0x000fc400007a4270 */
[----:B------:R-:W-:Y:S01]  /*41e0*/  F2FP.TF32.F32.PACK_B R7, R7 ;  /* 0x00000007ff07723e */ /* 0x000fe200024050ff */
[----:B------:R-:W-:Y:S01]  /*41f0*/  @P3 STG.E desc[UR36][R4.64+0x64], R37 ;  /* 0x0000642504003986 */ /* 0x000fe2000c101924 */
[C---:B------:R-:W-:Y:S02]  /*4200*/  ISETP.GT.AND P3, PT, R3.reuse, RZ, P2 ;  /* 0x000000ff0300720c */ /* 0x040fe40001764270 */
[----:B------:R-:W-:Y:S01]  /*4210*/  F2FP.TF32.F32.PACK_B R41, R41 ;  /* 0x00000029ff29723e */ /* 0x000fe200024050ff */
[----:B------:R1:W-:Y:S01]  /*4220*/  @P1 STG.E desc[UR36][R8.64+0x60], R7 ;  /* 0x0000600708001986 */ /* 0x0003e2000c101924 */
[----:B------:R-:W-:Y:S02]  /*4230*/  ISETP.GT.AND P0, PT, R3, 0x8, P0 ;  /* 0x000000080300780c */ /* 0x000fe40000704270 */
[----:B------:R-:W-:Y:S01]  /*4240*/  F2FP.TF32.F32.PACK_B R43, R43 ;  /* 0x0000002bff2b723e */ /* 0x000fe200024050ff */
[----:B------:R-:W-:Y:S01]  /*4250*/  @P4 STG.E desc[UR36][R8.64+0x64], R39 ;  /* 0x0000642708004986 */ /* 0x000fe2000c101924 */
[----:B------:R-:W-:Y:S01]  /*4260*/  ISETP.GT.AND P4, PT, R6, 0x28, PT ;  /* 0x000000280600780c */ /* 0x000fe20003f84270 */
[----:B0-----:R-:W-:Y:S01]  /*4270*/  FMUL R11, R44, R23 ;  /* 0x000000172c0b7220 */ /* 0x001fe20000400000 */
[----:B------:R-:W-:Y:S01]  /*4280*/  F2FP.TF32.F32.PACK_B R45, R45 ;  /* 0x0000002dff2d723e */ /* 0x000fe200024050ff */
[----:B------:R0:W-:Y:S01]  /*4290*/  @P5 STG.E desc[UR36][R4.64+0x80], R13 ;  /* 0x0000800d04005986 */ /* 0x0001e2000c101924 */
[----:B------:R-:W-:-:S02]  /*42a0*/  ISETP.GT.AND P5, PT, R6, 0x29, PT ;  /* 0x000000290600780c */ /* 0x000fc40003fa4270 */
[----:B------:R-:W-:Y:S01]  /*42b0*/  F2FP.TF32.F32.PACK_B R11, R11 ;  /* 0x0000000bff0b723e */ /* 0x000fe200024050ff */
[----:B------:R-:W-:Y:S01]  /*42c0*/  @P3 STG.E desc[UR36][R4.64+0x84], R41 ;  /* 0x0000842904003986 */ /* 0x000fe2000c101924 */
[C---:B------:R-:W-:Y:S01]  /*42d0*/  ISETP.GT.AND P3, PT, R3.reuse, 0x8, P2 ;  /* 0x000000080300780c */ /* 0x040fe20001764270 */
[-C--:B-1----:R-:W-:Y:S01]  /*42e0*/  FMUL R7, R42, R23.reuse ;  /* 0x000000172a077220 */ /* 0x082fe20000400000 */
[C---:B------:R-:W-:Y:S02]  /*42f0*/  ISETP.GT.AND P2, PT, R3.reuse, RZ, P4 ;  /* 0x000000ff0300720c */ /* 0x040fe40002744270 */
[C---:B------:R-:W-:Y:S02]  /*4300*/  ISETP.GT.AND P1, PT, R3.reuse, RZ, P5 ;  /* 0x000000ff0300720c */ /* 0x040fe40002f24270 */
[----:B------:R-:W-:Y:S01]  /*4310*/  ISETP.GT.AND P4, PT, R3, 0x8, P4 ;  /* 0x000000080300780c */ /* 0x000fe20002784270 */
[----:B0-----:R-:W-:Y:S01]  /*4320*/  FMUL R13, R46, R23 ;  /* 0x000000172e0d7220 */ /* 0x001fe20000400000 */
[----:B------:R-:W-:-:S02]  /*4330*/  F2FP.TF32.F32.PACK_B R7, R7 ;  /* 0x00000007ff07723e */ /* 0x000fc400024050ff */
[----:B------:R-:W-:Y:S02]  /*4340*/  ISETP.GT.AND P5, PT, R3, 0x8, P5 ;  /* 0x000000080300780c */ /* 0x000fe40002fa4270 */
[----:B------:R-:W-:Y:S01]  /*4350*/  F2FP.TF32.F32.PACK_B R13, R13 ;  /* 0x0000000dff0d723e */ /* 0x000fe200024050ff */
[----:B------:R0:W-:Y:S01]  /*4360*/  @P0 STG.E desc[UR36][R8.64+0x80], R7 ;  /* 0x0000800708000986 */ /* 0x0001e2000c101924 */
[C---:B------:R-:W-:Y:S02]  /*4370*/  ISETP.GT.AND P0, PT, R6.reuse, 0x39, PT ;  /* 0x000000390600780c */ /* 0x040fe40003f04270 */
[----:B------:R-:W-:Y:S01]  /*4380*/  F2FP.TF32.F32.PACK_B R47, R47 ;  /* 0x0000002fff2f723e */ /* 0x000fe200024050ff */
[----:B------:R-:W-:Y:S01]  /*4390*/  @P3 STG.E desc[UR36][R8.64+0x84], R43 ;  /* 0x0000842b08003986 */ /* 0x000fe2000c101924 */
[C---:B------:R-:W-:Y:S02]  /*43a0*/  ISETP.GT.AND P3, PT, R6.reuse, 0x30, PT ;  /* 0x000000300600780c */ /* 0x040fe40003f64270 */
[----:B------:R-:W-:Y:S01]  /*43b0*/  F2FP.TF32.F32.PACK_B R49, R49 ;  /* 0x00000031ff31723e */ /* 0x000fe200024050ff */
[----:B------:R1:W-:Y:S01]  /*43c0*/  @P2 STG.E desc[UR36][R4.64+0xa0], R11 ;  /* 0x0000a00b04002986 */ /* 0x0003e2000c101924 */
[----:B------:R-:W-:-:S02]  /*43d0*/  ISETP.GT.AND P2, PT, R6, 0x31, PT ;  /* 0x000000310600780c */ /* 0x000fc40003f44270 */
[----:B------:R-:W-:Y:S01]  /*43e0*/  F2FP.TF32.F32.PACK_B R15, R15 ;  /* 0x0000000fff0f723e */ /* 0x000fe200024050ff */
[----:B------:R-:W-:Y:S01]  /*43f0*/  @P1 STG.E desc[UR36][R4.64+0xa4], R45 ;  /* 0x0000a42d04001986 */ /* 0x000fe2000c101924 */
[----:B------:R-:W-:Y:S01]  /*4400*/  ISETP.GT.AND P1, PT, R6, 0x38, PT ;  /* 0x000000380600780c */ /* 0x000fe20003f24270 */
[----:B------:R-:W-:Y:S01]  /*4410*/  @P4 IMAD.MOV.U32 R6, RZ, RZ, R8 ;  /* 0x000000ffff064224 */ /* 0x000fe200078e0008 */
[----:B------:R-:W-:Y:S01]  /*4420*/  F2FP.TF32.F32.PACK_B R51, R51 ;  /* 0x00000033ff33723e */ /* 0x000fe200024050ff */
[----:B0-----:R-:W-:Y:S01]  /*4430*/  @P4 IMAD.MOV.U32 R7, RZ, RZ, R9 ;  /* 0x000000ffff074224 */ /* 0x001fe200078e0009 */
[----:B------:R-:W-:Y:S02]  /*4440*/  F2FP.TF32.F32.PACK_B R21, R21 ;  /* 0x00000015ff15723e */ /* 0x000fe400024050ff */
[----:B------:R-:W-:Y:S01]  /*4450*/  F2FP.TF32.F32.PACK_B R53, R53 ;  /* 0x00000035ff35723e */ /* 0x000fe200024050ff */
[----:B-1----:R-:W-:Y:S01]  /*4460*/  FMUL R11, R48, R23 ;  /* 0x00000017300b7220 */ /* 0x002fe20000400000 */
[----:B------:R0:W-:Y:S01]  /*4470*/  @P4 STG.E desc[UR36][R6.64+0xa0], R13 ;  /* 0x0000a00d06004986 */ /* 0x0001e2000c101924 */
[----:B------:R-:W-:-:S02]  /*4480*/  ISETP.GT.AND P4, PT, R3, RZ, P3 ;  /* 0x000000ff0300720c */ /* 0x000fc40001f84270 */
[----:B------:R-:W-:Y:S02]  /*4490*/  ISETP.GT.AND P3, PT, R3, 0x8, P3 ;  /* 0x000000080300780c */ /* 0x000fe40001f64270 */
[----:B------:R-:W-:Y:S02]  /*44a0*/  F2FP.TF32.F32.PACK_B R11, R11 ;  /* 0x0000000bff0b723e */ /* 0x000fe400024050ff */
[----:B------:R-:W-:Y:S01]  /*44b0*/  F2FP.TF32.F32.PACK_B R55, R55 ;  /* 0x00000037ff37723e */ /* 0x000fe200024050ff */
[----:B0-----:R-:W-:Y:S02]  /*44c0*/  @P5 IMAD.MOV.U32 R6, RZ, RZ, R8 ;  /* 0x000000ffff065224 */ /* 0x001fe400078e0008 */
[----:B------:R-:W-:Y:S01]  /*44d0*/  FMUL R13, R54, R23 ;  /* 0x00000017360d7220 */ /* 0x000fe20000400000 */
[----:B------:R-:W-:-:S04]  /*44e0*/  @P5 IMAD.MOV.U32 R7, RZ, RZ, R9 ;  /* 0x000000ffff075224 */ /* 0x000fc800078e0009 */
[----:B------:R-:W-:Y:S01]  /*44f0*/  F2FP.TF32.F32.PACK_B R13, R13 ;  /* 0x0000000dff0d723e */ /* 0x000fe200024050ff */
[----:B------:R0:W-:Y:S01]  /*4500*/  @P5 STG.E desc[UR36][R6.64+0xa4], R47 ;  /* 0x0000a42f06005986 */ /* 0x0001e2000c101924 */
[C---:B------:R-:W-:Y:S02]  /*4510*/  ISETP.GT.AND P5, PT, R3.reuse, RZ, P2 ;  /* 0x000000ff0300720c */ /* 0x040fe400017a4270 */
[C---:B------:R-:W-:Y:S01]  /*4520*/  ISETP.GT.AND P2, PT, R3.reuse, 0x8, P2 ;  /* 0x000000080300780c */ /* 0x040fe20001744270 */
[----:B------:R-:W-:Y:S01]  /*4530*/  @P4 STG.E desc[UR36][R4.64+0xc0], R11 ;  /* 0x0000c00b04004986 */ /* 0x000fe2000c101924 */
[C---:B------:R-:W-:Y:S02]  /*4540*/  ISETP.GT.AND P4, PT, R3.reuse, RZ, P1 ;  /* 0x000000ff0300720c */ /* 0x040fe40000f84270 */
[----:B------:R-:W-:Y:S01]  /*4550*/  ISETP.GT.AND P1, PT, R3, 0x8, P1 ;  /* 0x000000080300780c */ /* 0x000fe20000f24270 */
[----:B0-----:R-:W-:-:S06]  /*4560*/  @P3 IMAD.MOV.U32 R6, RZ, RZ, R8 ;  /* 0x000000ffff063224 */ /* 0x001fcc00078e0008 */
[----:B------:R-:W-:Y:S01]  /*4570*/  @P5 STG.E desc[UR36][R4.64+0xc4], R49 ;  /* 0x0000c43104005986 */ /* 0x000fe2000c101924 */
[C---:B------:R-:W-:Y:S01]  /*4580*/  ISETP.GT.AND P5, PT, R3.reuse, RZ, P0 ;  /* 0x000000ff0300720c */ /* 0x040fe200007a4270 */
[----:B------:R-:W-:Y:S01]  /*4590*/  @P3 IMAD.MOV.U32 R7, RZ, RZ, R9 ;  /* 0x000000ffff073224 */ /* 0x000fe200078e0009 */
[----:B------:R-:W-:-:S04]  /*45a0*/  ISETP.GT.AND P0, PT, R3, 0x8, P0 ;  /* 0x000000080300780c */ /* 0x000fc80000704270 */
[----:B------:R0:W-:Y:S02]  /*45b0*/  @P3 STG.E desc[UR36][R6.64+0xc0], R15 ;  /* 0x0000c00f06003986 */ /* 0x0001e4000c101924 */
[----:B0-----:R-:W-:Y:S02]  /*45c0*/  @P2 IMAD.MOV.U32 R6, RZ, RZ, R8 ;  /* 0x000000ffff062224 */ /* 0x001fe400078e0008 */
[----:B------:R-:W-:-:S05]  /*45d0*/  @P2 IMAD.MOV.U32 R7, RZ, RZ, R9 ;  /* 0x000000ffff072224 */ /* 0x000fca00078e0009 */
[----:B------:R-:W-:Y:S04]  /*45e0*/  @P2 STG.E desc[UR36][R6.64+0xc4], R51 ;  /* 0x0000c43306002986 */ /* 0x000fe8000c101924 */
[----:B------:R-:W-:Y:S04]  /*45f0*/  @P4 STG.E desc[UR36][R4.64+0xe0], R21 ;  /* 0x0000e01504004986 */ /* 0x000fe8000c101924 */
[----:B------:R0:W-:Y:S02]  /*4600*/  @P5 STG.E desc[UR36][R4.64+0xe4], R53 ;  /* 0x0000e43504005986 */ /* 0x0001e4000c101924 */
[----:B0-----:R-:W-:-:S02]  /*4610*/  @P1 IMAD.MOV.U32 R4, RZ, RZ, R8 ;  /* 0x000000ffff041224 */ /* 0x001fc400078e0008 */
[----:B------:R-:W-:-:S05]  /*4620*/  @P1 IMAD.MOV.U32 R5, RZ, RZ, R9 ;  /* 0x000000ffff051224 */ /* 0x000fca00078e0009 */
[----:B------:R0:W-:Y:S04]  /*4630*/  @P1 STG.E desc[UR36][R4.64+0xe0], R13 ;  /* 0x0000e00d04001986 */ /* 0x0001e8000c101924 */
[----:B------:R0:W-:Y:S02]  /*4640*/  @P0 STG.E desc[UR36][R8.64+0xe4], R55 ;  /* 0x0000e43708000986 */ /* 0x0001e4000c101924 */
.L_x_94:
[----:B------:R-:W-:Y:S05]  /*4650*/  BSYNC B0 ;  /* 0x0000000000007941 */ /* 0x000fea0003800000 */
.L_x_32:
[----:B------:R-:W-:Y:S01]  /*4660*/  IADD3 R16, P0, R16, UR38, RZ ;  /* 0x0000002610107c10 */ /* 0x000fe2000ff1e0ff */
[----:B------:R-:W-:Y:S01]  /*4670*/  ULDC.64 UR4, c[0x0][0x650] ;  /* 0x0001940000047ab9 */ /* 0x000fe20000000a00 */
[----:B------:R-:W-:Y:S01]  /*4680*/  PRMT R3, RZ, 0x7610, R3 ;  /* 0x00007610ff037816 */ /* 0x000fe20000000003 */
[----:B------:R-:W-:Y:S01]  /*4690*/  IMAD.MOV.U32 R70, RZ, RZ, -0x1 ;  /* 0xffffffffff467424 */ /* 0x000fe200078e00ff */
[----:B------:R-:W-:Y:S01]  /*46a0*/  IADD3.X R17, R17, UR41, RZ, P0, !PT ;  /* 0x0000002911117c10 */ /* 0x000fe200087fe4ff */
[----:B--2---:R-:W-:Y:S01]  /*46b0*/  IMAD.MOV.U32 R69, RZ, RZ, -0x1 ;  /* 0xffffffffff457424 */ /* 0x004fe200078e00ff */
[----:B------:R-:W-:-:S04]  /*46c0*/  ISETP.GE.U32.AND P0, PT, R16, UR4, PT ;  /* 0x0000000410007c0c */ /* 0x000fc8000bf06070 */
[----:B------:R-:W-:-:S13]  /*46d0*/  ISETP.GE.U32.AND.EX P0, PT, R17, UR5, PT, P0 ;  /* 0x0000000511007c0c */ /* 0x000fda000bf06100 */
[----:B------:R-:W-:Y:S05]  /*46e0*/  @P0 BRA `(.L_x_95) ;  /* 0x00000004004c0947 */ /* 0x000fea0003800000 */
[----:B01-3--:R-:W0:Y:S01]  /*46f0*/  LDC.64 R10, c[0x0][0x628] ;  /* 0x00018a00ff0a7b82 */ /* 0x00be220000000a00 */
[----:B----4-:R-:W1:Y:S01]  /*4700*/  S2R R12, SR_CTAID.X ;  /* 0x00000000000c7919 */ /* 0x010e620000002500 */
[----:B------:R-:W-:Y:S02]  /*4710*/  IMAD.MOV.U32 R8, RZ, RZ, R16 ;  /* 0x000000ffff087224 */ /* 0x000fe400078e0010 */
[----:B------:R-:W-:Y:S01]  /*4720*/  IMAD.MOV.U32 R9, RZ, RZ, R17 ;  /* 0x000000ffff097224 */ /* 0x000fe200078e0011 */
[----:B------:R-:W2:Y:S03]  /*4730*/  S2R R20, SR_CTAID.Y ;  /* 0x0000000000147919 */ /* 0x000ea60000002600 */
[----:B------:R-:W3:Y:S08]  /*4740*/  LDC R0, c[0x0][0x630] ;  /* 0x00018c00ff007b82 */ /* 0x000ef00000000800 */
[----:B------:R-:W4:Y:S01]  /*4750*/  LDC.64 R14, c[0x0][0x620] ;  /* 0x00018800ff0e7b82 */ /* 0x000f220000000a00 */
[----:B0-----:R-:W-:-:S04]  /*4760*/  ISETP.NE.U32.AND P0, PT, R10, RZ, PT ;  /* 0x000000ff0a00720c */ /* 0x001fc80003f05070 */
[----:B------:R-:W-:-:S13]  /*4770*/  ISETP.NE.AND.EX P0, PT, R11, RZ, PT, P0 ;  /* 0x000000ff0b00720c */ /* 0x000fda0003f05300 */
[----:B-1234-:R-:W-:Y:S05]  /*4780*/  @!P0 BRA `(.L_x_96) ;  /* 0x0000000000288947 */ /* 0x01efea0003800000 */
        /* <DEDUP_REMOVED lines=10> */
.L_x_96:
[-CC-:B------:R-:W-:Y:S01]  /*4830*/  SHF.R.U64 R69, R8, R0.reuse, R9.reuse ;  /* 0x0000000008457219 */ /* 0x180fe20000001209 */
[----:B------:R-:W0:Y:S01]  /*4840*/  LDC.64 R26, c[0x0][0x640] ;  /* 0x00019000ff1a7b82 */ /* 0x000e220000000a00 */
[----:B------:R-:W-:Y:S01]  /*4850*/  SHF.R.U32.HI R0, RZ, R0, R9 ;  /* 0x00000000ff007219 */ /* 0x000fe20000011609 */
[----:B------:R-:W-:Y:S01]  /*4860*/  ULDC UR4, c[0x0][0x150] ;  /* 0x0000540000047ab9 */ /* 0x000fe20000000800 */
[----:B------:R-:W-:Y:S02]  /*4870*/  IADD3 R3, P0, RZ, -R69, RZ ;  /* 0x80000045ff037210 */ /* 0x000fe40007f1e0ff */
[----:B------:R-:W-:-:S03]  /*4880*/  I2FP.F32.U32 R7, R12 ;  /* 0x0000000c00077245 */ /* 0x000fc60000201000 */
[----:B------:R-:W1:Y:S01]  /*4890*/  LDC R6, c[0x0][0x618] ;  /* 0x00018600ff067b82 */ /* 0x000e620000000800 */
[----:B------:R-:W-:Y:S02]  /*48a0*/  IMAD.X R5, RZ, RZ, ~R0, P0 ;  /* 0x000000ffff057224 */ /* 0x000fe400000e0e00 */
[----:B------:R-:W-:Y:S01]  /*48b0*/  FMUL R7, R7, UR4 ;  /* 0x0000000407077c20 */ /* 0x000fe20008400000 */
[----:B------:R-:W-:Y:S01]  /*48c0*/  ULDC UR4, c[0x0][0x154] ;  /* 0x0000550000047ab9 */ /* 0x000fe20000000800 */
[-C--:B------:R-:W-:Y:S02]  /*48d0*/  IMAD R0, R5, R14.reuse, RZ ;  /* 0x0000000e05007224 */ /* 0x080fe400078e02ff */
[C---:B------:R-:W-:Y:S01]  /*48e0*/  IMAD.WIDE.U32 R4, R3.reuse, R14, R16 ;  /* 0x0000000e03047225 */ /* 0x040fe200078e0010 */
[----:B------:R-:W2:Y:S01]  /*48f0*/  LDC R8, c[0x0][0x608] ;  /* 0x00018200ff087b82 */ /* 0x000ea20000000800 */
[----:B------:R-:W3:Y:S02]  /*4900*/  F2I.U32.TRUNC.NTZ R7, R7 ;  /* 0x0000000700077305 */ /* 0x000ee4000020f000 */
[----:B------:R-:W-:Y:S01]  /*4910*/  IMAD R3, R3, R15, R0 ;  /* 0x0000000f03037224 */ /* 0x000fe200078e0200 */
[----:B------:R-:W-:-:S03]  /*4920*/  I2FP.F32.U32 R0, R20 ;  /* 0x0000001400007245 */ /* 0x000fc60000201000 */
[----:B------:R-:W-:Y:S01]  /*4930*/  IMAD.IADD R3, R5, 0x1, R3 ;  /* 0x0000000105037824 */ /* 0x000fe200078e0203 */
[----:B------:R-:W4:Y:S01]  /*4940*/  LDC R11, c[0x0][0x658] ;  /* 0x00019600ff0b7b82 */ /* 0x000f220000000800 */
[----:B0-----:R-:W-:-:S04]  /*4950*/  ISETP.NE.U32.AND P0, PT, R26, RZ, PT ;  /* 0x000000ff1a00720c */ /* 0x001fc80003f05070 */
[----:B------:R-:W-:-:S03]  /*4960*/  ISETP.NE.AND.EX P0, PT, R27, RZ, PT, P0 ;  /* 0x000000ff1b00720c */ /* 0x000fc60003f05300 */
[----:B------:R-:W0:Y:S01]  /*4970*/  LDC R9, c[0x0][0x144] ;  /* 0x00005100ff097b82 */ /* 0x000e220000000800 */
[-C--:B-1----:R-:W-:Y:S01]  /*4980*/  SHF.R.U64 R10, R4, R6.reuse, R3 ;  /* 0x00000006040a7219 */ /* 0x082fe20000001203 */
[----:B---3--:R-:W-:Y:S01]  /*4990*/  IMAD.MOV R7, RZ, RZ, -R7 ;  /* 0x000000ffff077224 */ /* 0x008fe200078e0a07 */
[----:B------:R-:W-:Y:S01]  /*49a0*/  SHF.R.U32.HI R3, RZ, R6, R3 ;  /* 0x00000006ff037219 */ /* 0x000fe20000011603 */
[----:B------:R-:W-:-:S04]  /*49b0*/  FMUL R6, R0, UR4 ;  /* 0x0000000400067c20 */ /* 0x000fc80008400000 */
[----:B------:R-:W1:Y:S01]  /*49c0*/  LDC R21, c[0x0][0x148] ;  /* 0x00005200ff157b82 */ /* 0x000e620000000800 */
[----:B------:R3:W0:Y:S01]  /*49d0*/  F2I.U32.TRUNC.NTZ R14, R6 ;  /* 0x00000006000e7305 */ /* 0x000622000020f000 */
[-CC-:B--2---:R-:W-:Y:S02]  /*49e0*/  SHF.R.U64 R13, R10, R8.reuse, R3.reuse ;  /* 0x000000080a0d7219 */ /* 0x184fe40000001203 */
[----:B------:R-:W-:-:S04]  /*49f0*/  SHF.R.U32.HI R0, RZ, R8, R3 ;  /* 0x00000008ff007219 */ /* 0x000fc80000011603 */
[----:B-----5:R-:W2:Y:S01]  /*4a00*/  LDC R24, c[0x0][0x648] ;  /* 0x00019200ff187b82 */ /* 0x020ea20000000800 */
[-CC-:B----4-:R-:W-:Y:S02]  /*4a10*/  SHF.R.U64 R15, R13, R11.reuse, R0.reuse ;  /* 0x0000000b0d0f7219 */ /* 0x190fe40000001200 */
[----:B------:R-:W-:-:S03]  /*4a20*/  SHF.R.U32.HI R5, RZ, R11, R0 ;  /* 0x0000000bff057219 */ /* 0x000fc60000011600 */
[----:B------:R-:W-:Y:S02]  /*4a30*/  IMAD.MOV.U32 R4, RZ, RZ, R15 ;  /* 0x000000ffff047224 */ /* 0x000fe400078e000f */
[----:B------:R-:W4:Y:S01]  /*4a40*/  LDC R28, c[0x0][0x638] ;  /* 0x00018e00ff1c7b82 */ /* 0x000f220000000800 */
[----:B0-----:R-:W-:-:S07]  /*4a50*/  IMAD R25, R9, R7, R12 ;  /* 0x0000000709197224 */ /* 0x001fce00078e020c */
[----:B------:R-:W0:Y:S08]  /*4a60*/  LDC R29, c[0x0][0x610] ;  /* 0x00018400ff1d7b82 */ /* 0x000e300000000800 */
[----:B------:R-:W0:Y:S01]  /*4a70*/  LDC R30, c[0x0][0x600] ;  /* 0x00018000ff1e7b82 */ /* 0x000e220000000800 */
[----:B-123--:R-:W-:Y:S05]  /*4a80*/  @!P0 BRA `(.L_x_97) ;  /* 0x0000000000288947 */ /* 0x00efea0003800000 */
[----:B------:R-:W1:Y:S02]  /*4a90*/  LDC R0, c[0x0][0x64c] ;  /* 0x00019300ff007b82 */ /* 0x000e640000000800 */
[----:B-1----:R-:W-:-:S05]  /*4aa0*/  IADD3 R3, P0, R15, R0, RZ ;  /* 0x000000000f037210 */ /* 0x002fca0007f1e0ff */
        /* <DEDUP_REMOVED lines=8> */
.L_x_97:
[----:B------:R-:W-:Y:S01]  /*4b30*/  ISETP.NE.AND P0, PT, R2, 0x1, PT ;  /* 0x000000010200780c */ /* 0x000fe20003f05270 */
[----:B------:R-:W-:Y:S01]  /*4b40*/  IMAD.MOV R14, RZ, RZ, -R14 ;  /* 0x000000ffff0e7224 */ /* 0x000fe200078e0a0e */
[----:B------:R-:W-:Y:S02]  /*4b50*/  SHF.R.U64 R3, R4, R24, R5 ;  /* 0x0000001804037219 */ /* 0x000fe40000001205 */
[----:B------:R-:W-:Y:S02]  /*4b60*/  LOP3.LUT R0, R13, R66, RZ, 0xc0, !PT ;  /* 0x000000420d007212 */ /* 0x000fe400078ec0ff */
[----:B------:R-:W-:Y:S01]  /*4b70*/  LOP3.LUT R10, R10, R65, RZ, 0xc0, !PT ;  /* 0x000000410a0a7212 */ /* 0x000fe200078ec0ff */
[----:B------:R-:W-:Y:S02]  /*4b80*/  IMAD.MOV R4, RZ, RZ, -R3 ;  /* 0x000000ffff047224 */ /* 0x000fe400078e0a03 */
[----:B------:R-:W-:Y:S02]  /*4b90*/  IMAD R0, R61, R3, R0 ;  /* 0x000000033d007224 */ /* 0x000fe400078e0200 */
[----:B----4-:R-:W-:-:S02]  /*4ba0*/  IMAD R3, R4, R28, R15 ;  /* 0x0000001c04037224 */ /* 0x010fc400078e020f */
[----:B------:R-:W-:Y:S02]  /*4bb0*/  @P0 IMAD R25, R21, R14, R20 ;  /* 0x0000000e15190224 */ /* 0x000fe400078e0214 */
[----:B0-----:R-:W-:Y:S02]  /*4bc0*/  IMAD R5, R3, R30, R10 ;  /* 0x0000001e03057224 */ /* 0x001fe400078e020a */
[----:B------:R-:W-:Y:S02]  /*4bd0*/  IMAD R0, R0, R29, R25 ;  /* 0x0000001d00007224 */ /* 0x000fe400078e0219 */
[----:B------:R-:W-:-:S03]  /*4be0*/  IMAD.MOV.U32 R4, RZ, RZ, 0x1 ;  /* 0x00000001ff047424 */ /* 0x000fc600078e00ff */
[----:B------:R-:W-:Y:S02]  /*4bf0*/  SEL R70, R5, R0, !P0 ;  /* 0x0000000005467207 */ /* 0x000fe40004000000 */
[----:B------:R-:W-:Y:S02]  /*4c00*/  PRMT R3, R4, 0x7610, R3 ;  /* 0x0000761004037816 */ /* 0x000fe40000000003 */
[----:B------:R-:W-:-:S07]  /*4c10*/  SEL R0, R0, R5, !P0 ;  /* 0x0000000500007207 */ /* 0x000fce0004000000 */
.L_x_95:
[----:B------:R-:W-:Y:S01]  /*4c20*/  UIADD3 UR42, UR43, UR42, URZ ;  /* 0x0000002a2b2a7290 */ /* 0x000fe2000fffe03f */
[----:B------:R-:W-:Y:S01]  /*4c30*/  LOP3.LUT P0, RZ, R3, 0xff, RZ, 0xc0, !PT ;  /* 0x000000ff03ff7812 */ /* 0x000fe2000780c0ff */
[----:B------:R-:W-:Y:S02]  /*4c40*/  IMAD.MOV.U32 R71, RZ, RZ, R0 ;  /* 0x000000ffff477224 */ /* 0x000fe400078e0000 */
[----:B------:R-:W-:Y:S02]  /*4c50*/  USHF.R.U32.HI UR4, URZ, 0x2, UR42 ;  /* 0x000000023f047899 */ /* 0x000fe4000801162a */
[----:B------:R-:W-:Y:S02]  /*4c60*/  UISETP.GT.U32.AND UP1, UPT, UR42, 0x3, UPT ;  /* 0x000000032a00788c */ /* 0x000fe4000bf24070 */
[----:B------:R-:W-:Y:S02]  /*4c70*/  ULOP3.LUT UR4, UR4, 0x1, URZ, 0xc0, !UPT ;  /* 0x0000000104047892 */ /* 0x000fe4000f8ec03f */
[----:B------:R-:W-:-:S02]  /*4c80*/  UISETP.LT.U32.AND UP1, UPT, UR43, 0x4, UP1 ;  /* 0x000000042b00788c */ /* 0x000fc40008f21070 */
[----:B------:R-:W-:Y:S02]  /*4c90*/  UISETP.NE.U32.AND UP0, UPT, UR4, 0x1, UPT ;  /* 0x000000010400788c */ /* 0x000fe4000bf05070 */
[----:B------:R-:W-:Y:S02]  /*4ca0*/  USEL UR5, URZ, 0x1, !UP1 ;  /* 0x000000013f057887 */ /* 0x000fe4000c800000 */
[----:B------:R-:W-:Y:S02]  /*4cb0*/  UISETP.GT.U32.AND UP0, UPT, UR43, 0x3, !UP0 ;  /* 0x000000032b00788c */ /* 0x000fe4000c704070 */
[----:B------:R-:W-:Y:S02]  /*4cc0*/  ULOP3.LUT UR42, UR42, 0x3, URZ, 0xc0, !UPT ;  /* 0x000000032a2a7892 */ /* 0x000fe4000f8ec03f */
[----:B------:R-:W-:-:S04]  /*4cd0*/  USEL UR4, URZ, 0x1, !UP0 ;  /* 0x000000013f047887 */ /* 0x000fc8000c000000 */
[----:B------:R-:W-:Y:S01]  /*4ce0*/  ULOP3.LUT UR40, UR4, UR40, UR5, 0x96, !UPT ;  /* 0x0000002804287292 */ /* 0x000fe2000f8e9605 */
[----:B------:R-:W-:Y:S11]  /*4cf0*/  @P0 BRA `(.L_x_98) ;  /* 0xffffffc400e00947 */ /* 0x000ff6000383ffff */
[----:B------:R-:W-:Y:S05]  /*4d00*/  EXIT ;  /* 0x000000000000794d */ /* 0x000fea0003800000 */
.L_x_7:
        /* <DEDUP_REMOVED lines=26> */
.L_x_100:
[----:B------:R-:W0:Y:S01]  /*4eb0*/  LDC.64 R28, c[0x0][0x640] ;  /* 0x00019000ff1c7b82 */ /* 0x000e220000000a00 */
[-CC-:B------:R-:W-:Y:S01]  /*4ec0*/  SHF.R.U64 R22, R14, R6.reuse, R15.reuse ;  /* 0x000000060e167219 */ /* 0x180fe2000000120f */
[----:B------:R-:W-:Y:S01]  /*4ed0*/  IMAD.MOV.U32 R30, RZ, RZ, 0x1 ;  /* 0x00000001ff1e7424 */ /* 0x000fe200078e00ff */
[----:B------:R-:W-:Y:S02]  /*4ee0*/  SHF.R.U32.HI R6, RZ, R6, R15 ;  /* 0x00000006ff067219 */ /* 0x000fe4000001160f */
[----:B------:R-:W-:-:S03]  /*4ef0*/  IADD3 R13, P0, RZ, -R22, RZ ;  /* 0x80000016ff0d7210 */ /* 0x000fc60007f1e0ff */
[----:B------:R-:W1:Y:S02]  /*4f00*/  LDC R12, c[0x0][0x618] ;  /* 0x00018600ff0c7b82 */ /* 0x000e640000000800 */
[----:B------:R-:W-:-:S04]  /*4f10*/  IMAD.X R11, RZ, RZ, ~R6, P0 ;  /* 0x000000ffff0b7224 */ /* 0x000fc800000e0e06 */
[-C--:B------:R-:W-:Y:S02]  /*4f20*/  IMAD R6, R11, R24.reuse, RZ ;  /* 0x000000180b067224 */ /* 0x080fe400078e02ff */
[----:B------:R-:W2:Y:S01]  /*4f30*/  LDC R14, c[0x0][0x608] ;  /* 0x00018200ff0e7b82 */ /* 0x000ea20000000800 */
[----:B------:R-:W-:-:S04]  /*4f40*/  IMAD.WIDE.U32 R10, R13, R24, R16 ;  /* 0x000000180d0a7225 */ /* 0x000fc800078e0010 */
[----:B------:R-:W-:-:S03]  /*4f50*/  IMAD R13, R13, R25, R6 ;  /* 0x000000190d0d7224 */ /* 0x000fc600078e0206 */
[----:B------:R-:W3:Y:S01]  /*4f60*/  LDC R27, c[0x0][0x658] ;  /* 0x00019600ff1b7b82 */ /* 0x000ee20000000800 */
[----:B------:R-:W-:Y:S01]  /*4f70*/  IMAD.IADD R11, R11, 0x1, R13 ;  /* 0x000000010b0b7824 */ /* 0x000fe200078e020d */
[----:B0-----:R-:W-:-:S04]  /*4f80*/  ISETP.NE.U32.AND P0, PT, R28, RZ, PT ;  /* 0x000000ff1c00720c */ /* 0x001fc80003f05070 */
[----:B------:R-:W-:Y:S02]  /*4f90*/  ISETP.NE.AND.EX P0, PT, R29, RZ, PT, P0 ;  /* 0x000000ff1d00720c */ /* 0x000fe40003f05300 */
[----:B------:R-:W0:Y:S01]  /*4fa0*/  LDC R20, c[0x0][0x600] ;  /* 0x00018000ff147b82 */ /* 0x000e220000000800 */
[-CC-:B-1----:R-:W-:Y:S01]  /*4fb0*/  SHF.R.U64 R8, R10, R12.reuse, R11.reuse ;  /* 0x0000000c0a087219 */ /* 0x182fe2000000120b */
[----:B------:R-:W-:Y:S01]  /*4fc0*/  IMAD.MOV.U32 R10, RZ, RZ, -0x1 ;  /* 0xffffffffff0a7424 */ /* 0x000fe200078e00ff */
[----:B------:R-:W-:-:S05]  /*4fd0*/  SHF.R.U32.HI R11, RZ, R12, R11 ;  /* 0x0000000cff0b7219 */ /* 0x000fca000001160b */
[----:B------:R-:W1:Y:S01]  /*4fe0*/  LDC R24, c[0x0][0x648] ;  /* 0x00019200ff187b82 */ /* 0x000e620000000800 */
[-CC-:B--2---:R-:W-:Y:S02]  /*4ff0*/  SHF.R.U64 R21, R8, R14.reuse, R11.reuse ;  /* 0x0000000e08157219 */ /* 0x184fe4000000120b */
[----:B------:R-:W-:-:S05]  /*5000*/  SHF.R.U32.HI R6, RZ, R14, R11 ;  /* 0x0000000eff067219 */ /* 0x000fca000001160b */
[----:B------:R-:W2:Y:S01]  /*5010*/  LDC R26, c[0x0][0x638] ;  /* 0x00018e00ff1a7b82 */ /* 0x000ea20000000800 */
[-C--:B---3--:R-:W-:Y:S02]  /*5020*/  SHF.L.U32 R10, R10, R27.reuse, RZ ;  /* 0x0000001b0a0a7219 */ /* 0x088fe400000006ff */
[-CC-:B------:R-:W-:Y:S02]  /*5030*/  SHF.R.U64 R25, R21, R27.reuse, R6.reuse ;  /* 0x0000001b15197219 */ /* 0x180fe40000001206 */
[----:B------:R-:W-:Y:S02]  /*5040*/  LOP3.LUT R32, RZ, R10, RZ, 0x33, !PT ;  /* 0x0000000aff207212 */ /* 0x000fe400078e33ff */
[----:B------:R-:W-:Y:S01]  /*5050*/  SHF.R.U32.HI R11, RZ, R27, R6 ;  /* 0x0000001bff0b7219 */ /* 0x000fe20000011606 */
[----:B------:R-:W3:Y:S01]  /*5060*/  LDC R31, c[0x0][0x610] ;  /* 0x00018400ff1f7b82 */ /* 0x000ee20000000800 */
[----:B------:R-:W-:Y:S01]  /*5070*/  IMAD.MOV.U32 R10, RZ, RZ, R25 ;  /* 0x000000ffff0a7224 */ /* 0x000fe200078e0019 */
[----:B------:R-:W-:Y:S06]  /*5080*/  @!P0 BRA `(.L_x_101) ;  /* 0x0000000000288947 */ /* 0x000fec0003800000 */
        /* <DEDUP_REMOVED lines=10> */
.L_x_101:
[----:B------:R-:W-:Y:S02]  /*5130*/  ISETP.NE.AND P0, PT, R2, 0x1, PT ;  /* 0x000000010200780c */ /* 0x000fe40003f05270 */
[----:B-1----:R-:W-:Y:S01]  /*5140*/  SHF.R.U64 R6, R10, R24, R11 ;  /* 0x000000180a067219 */ /* 0x002fe2000000120b */
[----:B0-----:R-:W-:Y:S01]  /*5150*/  VIADD R11, R20, 0xffffffff ;  /* 0xffffffff140b7836 */ /* 0x001fe20000000000 */
[----:B------:R-:W-:Y:S02]  /*5160*/  SHF.L.U32 R30, R30, R27, RZ ;  /* 0x0000001b1e1e7219 */ /* 0x000fe400000006ff */
[----:B------:R-:W-:Y:S01]  /*5170*/  LOP3.LUT R5, R21, R32, RZ, 0xc0, !PT ;  /* 0x0000002015057212 */ /* 0x000fe200078ec0ff */
[----:B------:R-:W-:-:S04]  /*5180*/  IMAD.MOV R10, RZ, RZ, -R6 ;  /* 0x000000ffff0a7224 */ /* 0x000fc800078e0a06 */
[----:B------:R-:W-:Y:S01]  /*5190*/  IMAD R6, R30, R6, R5 ;  /* 0x000000061e067224 */ /* 0x000fe200078e0205 */
[----:B------:R-:W-:Y:S01]  /*51a0*/  LOP3.LUT R5, R8, R11, RZ, 0xc0, !PT ;  /* 0x0000000b08057212 */ /* 0x000fe200078ec0ff */
[----:B------:R-:W-:Y:S02]  /*51b0*/  @P0 IMAD R7, R9, R23, R4 ;  /* 0x0000001709070224 */ /* 0x000fe400078e0204 */
[----:B--2---:R-:W-:Y:S02]  /*51c0*/  IMAD R4, R10, R26, R25 ;  /* 0x0000001a0a047224 */ /* 0x004fe400078e0219 */
[----:B---3--:R-:W-:Y:S02]  /*51d0*/  IMAD R7, R6, R31, R7 ;  /* 0x0000001f06077224 */ /* 0x008fe400078e0207 */
[----:B------:R-:W-:Y:S02]  /*51e0*/  IMAD R4, R4, R20, R5 ;  /* 0x0000001404047224 */ /* 0x000fe400078e0205 */
[----:B------:R-:W-:-:S02]  /*51f0*/  IMAD.MOV.U32 R8, RZ, RZ, 0x1 ;  /* 0x00000001ff087424 */ /* 0x000fc400078e00ff */
[----:B------:R-:W-:Y:S01]  /*5200*/  IMAD.MOV.U32 R6, RZ, RZ, R22 ;  /* 0x000000ffff067224 */ /* 0x000fe200078e0016 */
[----:B------:R-:W-:Y:S02]  /*5210*/  SEL R20, R4, R7, !P0 ;  /* 0x0000000704147207 */ /* 0x000fe40004000000 */
[----:B------:R-:W-:-:S07]  /*5220*/  SEL R21, R7, R4, !P0 ;  /* 0x0000000407157207 */ /* 0x000fce0004000000 */
.L_x_99:
[----:B------:R-:W-:-:S08]  /*5230*/  NOP ;  /* 0x0000000000007918 */ /* 0x000fd00000000000 */
[----:B------:R-:W0:-:S00]  /*5240*/  USETMAXREG.DEALLOC.CTAPOOL 0x28 ;  /* 0x00000028000079c8 */ /* 0x000e0000080e0500 */
[----:B0-----:R-:W-:-:S13]  /*5250*/  ISETP.NE.AND P0, PT, R3, RZ, PT ;  /* 0x000000ff0300720c */ /* 0x001fda0003f05270 */
[----:B------:R-:W-:Y:S05]  /*5260*/  @P0 EXIT ;  /* 0x000000000000094d */ /* 0x000fea0003800000 */
[----:B------:R-:W-:Y:S01]  /*5270*/  LOP3.LUT P0, RZ, R8, 0xff, RZ, 0xc0, !PT ;  /* 0x000000ff08ff7812 */ /* 0x000fe2000780c0ff */
[----:B------:R-:W-:Y:S02]  /*5280*/  IMAD.MOV.U32 R3, RZ, RZ, 0x1 ;  /* 0x00000001ff037424 */ /* 0x000fe400078e00ff */
[----:B------:R-:W-:-:S10]  /*5290*/  IMAD.MOV.U32 R8, RZ, RZ, RZ ;  /* 0x000000ffff087224 */ /* 0x000fd400078e00ff */
[----:B------:R-:W-:Y:S05]  /*52a0*/  @!P0 BRA `(.L_x_102) ;  /* 0x0000000c005c8947 */ /* 0x000fea0003800000 */
[----:B------:R-:W0:Y:S01]  /*52b0*/  LDC R3, c[0x0][0x28c] ;  /* 0x0000a300ff037b82 */ /* 0x000e220000000800 */
[----:B------:R-:W1:Y:S01]  /*52c0*/  S2R R12, SR_CgaCtaId ;  /* 0x00000000000c7919 */ /* 0x000e620000008800 */
[----:B------:R-:W-:Y:S01]  /*52d0*/  ULDC UR5, c[0x0][0x658] ;  /* 0x0001960000057ab9 */ /* 0x000fe20000000800 */
[----:B------:R-:W-:Y:S01]  /*52e0*/  UMOV UR6, 0xffffffff ;  /* 0xffffffff00067882 */ /* 0x000fe20000000000 */
[----:B------:R-:W-:Y:S01]  /*52f0*/  BSSY B0, `(.L_x_102) ;  /* 0x00000d2000007945 */ /* 0x000fe20003800000 */
[----:B------:R-:W-:Y:S01]  /*5300*/  USHF.L.U32 UR6, UR6, UR5, URZ ;  /* 0x0000000506067299 */ /* 0x000fe2000800063f */
[----:B------:R-:W-:Y:S01]  /*5310*/  IMAD.MOV.U32 R10, RZ, RZ, 0x1 ;  /* 0x00000001ff0a7424 */ /* 0x000fe200078e00ff */
[----:B------:R-:W-:Y:S01]  /*5320*/  LOP3.LUT R19, R18, 0x2, RZ, 0xfc, !PT ;  /* 0x0000000212137812 */ /* 0x000fe200078efcff */
[----:B------:R-:W-:Y:S01]  /*5330*/  IMAD.MOV.U32 R8, RZ, RZ, RZ ;  /* 0x000000ffff087224 */ /* 0x000fe200078e00ff */
[----:B------:R-:W-:Y:S01]  /*5340*/  ULDC UR4, c[0x0][0x600] ;  /* 0x0001800000047ab9 */ /* 0x000fe20000000800 */
[----:B------:R-:W-:Y:S01]  /*5350*/  UMOV UR7, 0x1 ;  /* 0x0000000100077882 */ /* 0x000fe20000000000 */
[----:B------:R-:W-:-:S02]  /*5360*/  UIADD3 UR4, UR4, -0x1, URZ ;  /* 0xffffffff04047890 */ /* 0x000fc4000fffe03f */
[----:B------:R-:W-:Y:S02]  /*5370*/  USHF.L.U32 UR5, UR7, UR5, URZ ;  /* 0x0000000507057299 */ /* 0x000fe4000800063f */
[----:B------:R-:W-:Y:S01]  /*5380*/  ULOP3.LUT UR6, URZ, UR6, URZ, 0x33, !UPT ;  /* 0x000000063f067292 */ /* 0x000fe2000f8e333f */
[----:B------:R-:W-:Y:S01]  /*5390*/  ULDC.64 UR30, c[0x0][0x198] ;  /* 0x00006600001e7ab9 */ /* 0x000fe20000000a00 */
[----:B0-----:R-:W-:-:S05]  /*53a0*/  VIADD R3, R3, 0x3f ;  /* 0x0000003f03037836 */ /* 0x001fca0000000000 */
[----:B------:R-:W-:-:S04]  /*53b0*/  SHF.R.S32.HI R4, RZ, 0x1f, R3 ;  /* 0x0000001fff047819 */ /* 0x000fc80000011403 */
[----:B------:R-:W-:Y:S01]  /*53c0*/  LEA.HI R4, R4, R3, RZ, 0x6 ;  /* 0x0000000304047211 */ /* 0x000fe200078f30ff */
[C---:B-1----:R-:W-:Y:S02]  /*53d0*/  IMAD.SHL.U32 R11, R12.reuse, 0x20, RZ ;  /* 0x000000200c0b7824 */ /* 0x042fe400078e00ff */
[----:B------:R-:W-:Y:S01]  /*53e0*/  IMAD.SHL.U32 R12, R12, 0x400, RZ ;  /* 0x000004000c0c7824 */ /* 0x000fe200078e00ff */
[----:B------:R-:W-:Y:S01]  /*53f0*/  SHF.R.S32.HI R9, RZ, 0x6, R4 ;  /* 0x00000006ff097819 */ /* 0x000fe20000011404 */
[----:B------:R-:W-:Y:S01]  /*5400*/  IMAD.MOV.U32 R3, RZ, RZ, 0x1 ;  /* 0x00000001ff037424 */ /* 0x000fe200078e00ff */
[----:B------:R-:W-:Y:S02]  /*5410*/  LOP3.LUT R11, R11, 0x20, RZ, 0xc0, !PT ;  /* 0x000000200b0b7812 */ /* 0x000fe400078ec0ff */
[----:B------:R-:W-:Y:S01]  /*5420*/  LOP3.LUT R12, R12, 0x400, RZ, 0xc0, !PT ;  /* 0x000004000c0c7812 */ /* 0x000fe200078ec0ff */
[----:B------:R-:W-:-:S07]  /*5430*/  VIADD R13, R9, 0x1 ;  /* 0x00000001090d7836 */ /* 0x000fce0000000000 */
.L_x_113:
[----:B------:R-:W-:-:S03]  /*5440*/  UMOV UR7, 0xffffffff ;  /* 0xffffffff00077882 */ /* 0x000fc60000000000 */
[----:B------:R-:W-:Y:S05]  /*5450*/  BRA.DIV UR7, `(.L_x_103) ;  /* 0x0000000e07d87947 */ /* 0x000fea000b800000 */
[----:B------:R-:W-:-:S13]  /*5460*/  ELECT P6, URZ, PT ;  /* 0x00000000003f782f */ /* 0x000fda00038c0000 */
.L_x_124:
[----:B------:R-:W0:Y:S01]  /*5470*/  LDC R4, c[0x0][0x28c] ;  /* 0x0000a300ff047b82 */ /* 0x000e220000000800 */
[----:B------:R-:W-:Y:S01]  /*5480*/  BSSY B1, `(.L_x_104) ;  /* 0x0000044000017945 */ /* 0x000fe20003800000 */
[----:B0-----:R-:W-:-:S13]  /*5490*/  ISETP.LT.OR P6, PT, R4, 0x1, !P6 ;  /* 0x000000010400780c */ /* 0x001fda00077c1670 */
[----:B------:R-:W-:Y:S05]  /*54a0*/  @P6 BRA `(.L_x_105) ;  /* 0x0000000400046947 */ /* 0x000fea0003800000 */
[----:B------:R-:W-:Y:S02]  /*54b0*/  IMAD.SHL.U32 R21, R21, 0x80, RZ ;  /* 0x0000008015157824 */ /* 0x000fe400078e00ff */
[----:B------:R-:W-:Y:S02]  /*54c0*/  IMAD R20, R20, 0x40, R11 ;  /* 0x0000004014147824 */ /* 0x000fe400078e020b */
[----:B------:R-:W-:Y:S02]  /*54d0*/  IMAD.MOV.U32 R24, RZ, RZ, RZ ;  /* 0x000000ffff187224 */ /* 0x000fe400078e00ff */
[----:B------:R-:W-:Y:S02]  /*54e0*/  IMAD.MOV.U32 R4, RZ, RZ, R13 ;  /* 0x000000ffff047224 */ /* 0x000fe400078e000d */
[----:B------:R-:W-:Y:S02]  /*54f0*/  IMAD.MOV.U32 R5, RZ, RZ, R3 ;  /* 0x000000ffff057224 */ /* 0x000fe400078e0003 */
[----:B------:R-:W-:-:S07]  /*5500*/  IMAD.MOV.U32 R7, RZ, RZ, R8 ;  /* 0x000000ffff077224 */ /* 0x000fce00078e0008 */
.L_x_108:
[----:B------:R-:W0:Y:S01]  /*5510*/  S2R R15, SR_CgaCtaId ;  /* 0x00000000000f7919 */ /* 0x000e220000008800 */
[----:B------:R-:W-:Y:S02]  /*5520*/  MOV R14, 0x400 ;  /* 0x00000400000e7802 */ /* 0x000fe40000000f00 */
[----:B------:R-:W-:Y:S02]  /*5530*/  ISETP.NE.AND P1, PT, R0, RZ, PT ;  /* 0x000000ff0000720c */ /* 0x000fe40003f25270 */
[----:B0-----:R-:W-:Y:S02]  /*5540*/  LEA R22, R15, R14, 0x18 ;  /* 0x0000000e0f167211 */ /* 0x001fe400078ec0ff */
[----:B------:R-:W-:-:S09]  /*5550*/  SHF.L.U32 R14, R5, 0x1f, RZ ;  /* 0x0000001f050e7819 */ /* 0x000fd200000006ff */
[----:B------:R-:W0:Y:S01]  /*5560*/  @!P1 LDC R15, c[0x0][0x500] ;  /* 0x00014000ff0f9b82 */ /* 0x000e220000000800 */
[----:B------:R-:W-:-:S04]  /*5570*/  IMAD R23, R7, 0x8, R22 ;  /* 0x0000000807177824 */ /* 0x000fc800078e0216 */
[----:B------:R-:W1:Y:S02]  /*5580*/  SYNCS.PHASECHK.TRANS64.TRYWAIT P0, [R23+URZ+0x20], R14 ;  /* 0x0000200e170075a7 */ /* 0x000e64000800017f */
[----:B-1----:R-:W-:Y:S05]  /*5590*/  @!P0 BRA `(.L_x_106) ;  /* 0x0000000c00a88947 */ /* 0x002fea0003800000 */
.L_x_125:
[----:B-1----:R-:W-:Y:S01]  /*55a0*/  PRMT R14, R19, 0x9910, RZ ;  /* 0x00009910130e7816 */ /* 0x002fe200000000ff */
[----:B0-----:R0:W-:Y:S03]  /*55b0*/  @!P1 SYNCS.ARRIVE.TRANS64 RZ, [R23+URZ], R15 ;  /* 0x0000000f17ff99a7 */ /* 0x0011e6000800003f */
[----:B------:R-:W-:-:S13]  /*55c0*/  ISETP.NE.AND P0, PT, R14, 0x2, PT ;  /* 0x000000020e00780c */ /* 0x000fda0003f05270 */
[----:B0-----:R-:W-:Y:S05]  /*55d0*/  @P0 BRA `(.L_x_107) ;  /* 0x0000000000040947 */ /* 0x001fea0003800000 */
[----:B------:R-:W-:Y:S01]  /*55e0*/  BPT.TRAP 0x1 ;  /* 0x000000040000795c */ /* 0x000fe20000300000 */
.L_x_107:
[----:B------:R-:W-:Y:S01]  /*55f0*/  IMAD R14, R7, 0x8000, R22 ;  /* 0x00008000070e7824 */ /* 0x000fe200078e0216 */
[----:B------:R-:W-:Y:S01]  /*5600*/  R2UR UR34, R24 ;  /* 0x00000000182272ca */ /* 0x000fe200000e0000 */
[----:B------:R-:W-:Y:S01]  /*5610*/  VIADD R4, R4, 0xffffffff ;  /* 0xffffffff04047836 */ /* 0x000fe20000000000 */
[----:B------:R-:W-:Y:S01]  /*5620*/  R2UR UR33, R23 ;  /* 0x00000000172172ca */ /* 0x000fe200000e0000 */
[----:B------:R-:W-:Y:S01]  /*5630*/  UIADD3 UR14, UP0, UR30, 0xf0, URZ ;  /* 0x000000f01e0e7890 */ /* 0x000fe2000ff1e03f */
[----:B------:R-:W-:Y:S01]  /*5640*/  R2UR UR24, R14 ;  /* 0x000000000e1872ca */ /* 0x000fe200000e0000 */
[----:B------:R-:W-:Y:S01]  /*5650*/  IMAD R14, R7, 0x1000, R12 ;  /* 0x00001000070e7824 */ /* 0x000fe200078e020c */
[----:B------:R-:W-:Y:S01]  /*5660*/  R2UR UR36, R6 ;  /* 0x00000000062472ca */ /* 0x000fe200000e0000 */
[----:B------:R-:W-:Y:S01]  /*5670*/  UIADD3 UR42, UP1, UR30, 0x1f0, URZ ;  /* 0x000001f01e2a7890 */ /* 0x000fe2000ff3e03f */
[----:B------:R-:W-:Y:S01]  /*5680*/  R2UR UR35, R21 ;  /* 0x00000000152372ca */ /* 0x000fe200000e0000 */
[----:B------:R-:W-:Y:S01]  /*5690*/  IMAD R14, R14, 0x4, R22 ;  /* 0x000000040e0e7824 */ /* 0x000fe200078e0216 */
[----:B------:R-:W-:Y:S01]  /*56a0*/  R2UR UR19, R20 ;  /* 0x00000000141372ca */ /* 0x000fe200000e0000 */
[----:B------:R-:W-:Y:S01]  /*56b0*/  UIADD3.X UR15, URZ, UR31, URZ, UP0, !UPT ;  /* 0x0000001f3f0f7290 */ /* 0x000fe200087fe43f */
[----:B------:R-:W-:Y:S01]  /*56c0*/  ISETP.GT.AND P1, PT, R4, 0x1, PT ;  /* 0x000000010400780c */ /* 0x000fe20003f24270 */
[----:B------:R-:W-:Y:S01]  /*56d0*/  UIADD3 UR26, UR34, 0x20, URZ ;  /* 0x00000020221a7890 */ /* 0x000fe2000fffe03f */
[----:B------:R-:W-:Y:S01]  /*56e0*/  R2UR UR8, R14 ;  /* 0x000000000e0872ca */ /* 0x000fe200000e0000 */
[----:B------:R-:W-:Y:S01]  /*56f0*/  UIADD3.X UR43, URZ, UR31, URZ, UP1, !UPT ;  /* 0x0000001f3f2b7290 */ /* 0x000fe20008ffe43f */
[----:B------:R-:W-:Y:S01]  /*5700*/  VIADD R7, R7, 0x1 ;  /* 0x0000000107077836 */ /* 0x000fe20000000000 */
[----:B------:R-:W-:Y:S01]  /*5710*/  UIADD3 UR32, UR24, 0x100, URZ ;  /* 0x0000010018207890 */ /* 0x000fe2000fffe03f */
[----:B------:R-:W-:Y:S01]  /*5720*/  VIADD R24, R24, 0x40 ;  /* 0x0000004018187836 */ /* 0x000fe20000000000 */
[----:B------:R-:W-:Y:S01]  /*5730*/  UIADD3 UR24, UR24, 0x4100, URZ ;  /* 0x0000410018187890 */ /* 0x000fe2000fffe03f */
[----:B------:R-:W-:Y:S01]  /*5740*/  UMOV UR22, 0x0 ;  /* 0x0000000000167882 */ /* 0x000fe20000000000 */
[----:B------:R-:W-:Y:S01]  /*5750*/  UMOV UR23, 0x10000000 ;  /* 0x1000000000177882 */ /* 0x000fe20000000000 */
[----:B------:R-:W-:Y:S01]  /*5760*/  ISETP.NE.AND P0, PT, R7, 0x4, PT ;  /* 0x000000040700780c */ /* 0x000fe20003f05270 */
[----:B------:R-:W-:Y:S01]  /*5770*/  UMOV UR25, UR33 ;  /* 0x0000002100197c82 */ /* 0x000fe20008000000 */
[----:B------:R-:W-:Y:S01]  /*5780*/  UMOV UR28, UR36 ;  /* 0x00000024001c7c82 */ /* 0x000fe20008000000 */
[----:B------:R-:W-:-:S02]  /*5790*/  UMOV UR27, UR35 ;  /* 0x00000023001b7c82 */ /* 0x000fc40008000000 */
[----:B------:R-:W-:Y:S01]  /*57a0*/  UIADD3 UR16, UR8, 0x20100, URZ ;  /* 0x0002010008107890 */ /* 0x000fe2000fffe03f */
[----:B------:R0:W-:Y:S01]  /*57b0*/  UTMALDG.3D [UR32], [UR14], desc[UR22] ;  /* 0x000016200e0075b4 */ /* 0x0001e20008011000 */
[----:B------:R-:W-:Y:S01]  /*57c0*/  UIADD3 UR8, UR8, 0x22100, URZ ;  /* 0x0002210008087890 */ /* 0x000fe2000fffe03f */
[----:B------:R-:W-:Y:S01]  /*57d0*/  SEL R14, RZ, 0x1, P0 ;  /* 0x00000001ff0e7807 */ /* 0x000fe20000000000 */
[----:B------:R-:W-:Y:S01]  /*57e0*/  UMOV UR7, 0x30000 ;  /* 0x0003000000077882 */ /* 0x000fe20000000000 */
[----:B------:R-:W-:Y:S01]  /*57f0*/  UMOV UR17, UR33 ;  /* 0x0000002100117c82 */ /* 0x000fe20008000000 */
[----:B------:R-:W-:Y:S01]  /*5800*/  UMOV UR18, UR34 ;  /* 0x0000002200127c82 */ /* 0x000fe20008000000 */
[----:B------:R-:W-:Y:S01]  /*5810*/  UMOV UR20, UR36 ;  /* 0x0000002400147c82 */ /* 0x000fe20008000000 */
[----:B------:R-:W-:Y:S01]  /*5820*/  UMOV UR9, UR33 ;  /* 0x0000002100097c82 */ /* 0x000fe20008000000 */
[----:B------:R-:W-:Y:S01]  /*5830*/  UMOV UR11, UR19 ;  /* 0x00000013000b7c82 */ /* 0x000fe20008000000 */
[----:B------:R-:W-:Y:S01]  /*5840*/  UMOV UR12, UR36 ;  /* 0x00000024000c7c82 */ /* 0x000fe20008000000 */
[----:B------:R0:W-:Y:S01]  /*5850*/  UTMALDG.3D [UR24], [UR14], desc[UR22] ;  /* 0x000016180e0075b4 */ /* 0x0001e20008011000 */
[----:B------:R-:W-:Y:S01]  /*5860*/  UMOV UR10, UR26 ;  /* 0x0000001a000a7c82 */ /* 0x000fe20008000000 */
[----:B------:R-:W-:-:S02]  /*5870*/  LOP3.LUT R5, R5, R14, RZ, 0x3c, !PT ;  /* 0x0000000e05057212 */ /* 0x000fc400078e3cff */
[----:B------:R-:W-:Y:S01]  /*5880*/  SEL R7, R7, RZ, P0 ;  /* 0x000000ff07077207 */ /* 0x000fe20000000000 */
[----:B------:R0:W-:Y:S01]  /*5890*/  UTMALDG.3D.MULTICAST [UR16], [UR42], UR7, desc[UR22] ;  /* 0x000016102a0073b4 */ /* 0x0001e20008011807 */
[----:B------:R0:W-:Y:S02]  /*58a0*/  UTMALDG.3D.MULTICAST [UR8], [UR42], UR7, desc[UR22] ;  /* 0x000016082a0073b4 */ /* 0x0001e40008011807 */
[----:B0-----:R-:W-:Y:S05]  /*58b0*/  @P1 BRA `(.L_x_108) ;  /* 0xfffffffc00141947 */ /* 0x001fea000383ffff */
.L_x_105:
[----:B------:R-:W-:Y:S05]  /*58c0*/  BSYNC B1 ;  /* 0x0000000000017941 */ /* 0x000fea0003800000 */
.L_x_104:
[----:B------:R-:W-:Y:S01]  /*58d0*/  LOP3.LUT P1, RZ, R10, 0xff, RZ, 0xc0, !PT ;  /* 0x000000ff0aff7812 */ /* 0x000fe2000782c0ff */
[----:B------:R-:W-:Y:S01]  /*58e0*/  IMAD.IADD R8, R9, 0x1, R8 ;  /* 0x0000000109087824 */ /* 0x000fe200078e0208 */
[----:B------:R-:W-:Y:S01]  /*58f0*/  IADD3 R16, P2, R16, UR38, RZ ;  /* 0x0000002610107c10 */ /* 0x000fe2000ff5e0ff */
[----:B------:R-:W-:Y:S01]  /*5900*/  ULDC.64 UR8, c[0x0][0x650] ;  /* 0x0001940000087ab9 */ /* 0x000fe20000000a00 */
[----:B------:R-:W-:Y:S01]  /*5910*/  BSSY B1, `(.L_x_109) ;  /* 0x000006d000017945 */ /* 0x000fe20003800000 */
[----:B------:R-:W-:Y:S01]  /*5920*/  IMAD.MOV.U32 R21, RZ, RZ, -0x1 ;  /* 0xffffffffff157424 */ /* 0x000fe200078e00ff */
[----:B------:R-:W-:Y:S01]  /*5930*/  SHF.R.U32.HI R4, RZ, 0x2, R8 ;  /* 0x00000002ff047819 */ /* 0x000fe20000011608 */
[----:B------:R-:W-:Y:S01]  /*5940*/  IMAD.MOV.U32 R20, RZ, RZ, -0x1 ;  /* 0xffffffffff147424 */ /* 0x000fe200078e00ff */
[----:B------:R-:W-:Y:S02]  /*5950*/  ISETP.GT.U32.AND P0, PT, R8, 0x3, PT ;  /* 0x000000030800780c */ /* 0x000fe40003f04070 */
[----:B------:R-:W-:-:S02]  /*5960*/  LOP3.LUT R4, R4, 0x1, RZ, 0xc0, !PT ;  /* 0x0000000104047812 */ /* 0x000fc400078ec0ff */
[----:B------:R-:W-:Y:S01]  /*5970*/  ISETP.LT.U32.AND P0, PT, R9, 0x4, P0 ;  /* 0x000000040900780c */ /* 0x000fe20000701070 */
[----:B------:R-:W0:Y:S01]  /*5980*/  @P1 S2R R6, SR_CgaCtaId ;  /* 0x0000000000061919 */ /* 0x000e220000008800 */
[----:B------:R-:W-:Y:S02]  /*5990*/  @P1 MOV R5, 0x400 ;  /* 0x0000040000051802 */ /* 0x000fe40000000f00 */
[----:B------:R-:W-:Y:S02]  /*59a0*/  IADD3.X R17, R17, UR41, RZ, P2, !PT ;  /* 0x0000002911117c10 */ /* 0x000fe400097fe4ff */
[----:B------:R-:W-:Y:S02]  /*59b0*/  ISETP.GE.U32.AND P2, PT, R16, UR8, PT ;  /* 0x0000000810007c0c */ /* 0x000fe4000bf46070 */
[----:B------:R-:W-:Y:S02]  /*59c0*/  LOP3.LUT R8, R8, 0x3, RZ, 0xc0, !PT ;  /* 0x0000000308087812 */ /* 0x000fe400078ec0ff */
[----:B------:R-:W-:-:S02]  /*59d0*/  PRMT R10, RZ, 0x7610, R10 ;  /* 0x00007610ff0a7816 */ /* 0x000fc4000000000a */
[----:B0-----:R-:W-:Y:S01]  /*59e0*/  @P1 LEA R5, R6, R5, 0x18 ;  /* 0x0000000506051211 */ /* 0x001fe200078ec0ff */
[----:B------:R-:W-:-:S03]  /*59f0*/  IMAD.MOV.U32 R6, RZ, RZ, -0x1 ;  /* 0xffffffffff067424 */ /* 0x000fc600078e00ff */
[----:B------:R0:W-:Y:S01]  /*5a00*/  @P1 SYNCS.ARRIVE.TRANS64.A1T0 RZ, [R5+URZ+0x58], RZ ;  /* 0x000058ff05ff19a7 */ /* 0x0001e2000810003f */
[----:B------:R-:W-:Y:S02]  /*5a10*/  ISETP.NE.U32.AND P1, PT, R4, 0x1, PT ;  /* 0x000000010400780c */ /* 0x000fe40003f25070 */
[----:B------:R-:W-:Y:S02]  /*5a20*/  SEL R4, RZ, 0x1, !P0 ;  /* 0x00000001ff047807 */ /* 0x000fe40004000000 */
[----:B------:R-:W-:Y:S02]  /*5a30*/  ISETP.GE.U32.AND.EX P0, PT, R17, UR9, PT, P2 ;  /* 0x0000000911007c0c */ /* 0x000fe4000bf06120 */
[----:B------:R-:W-:-:S04]  /*5a40*/  ISETP.GT.U32.AND P1, PT, R9, 0x3, !P1 ;  /* 0x000000030900780c */ /* 0x000fc80004f24070 */
[----:B0-----:R-:W-:-:S04]  /*5a50*/  SEL R5, RZ, 0x1, !P1 ;  /* 0x00000001ff057807 */ /* 0x001fc80004800000 */
[--C-:B------:R-:W-:Y:S02]  /*5a60*/  LOP3.LUT R3, R5, R3, R4.reuse, 0x96, !PT ;  /* 0x0000000305037212 */ /* 0x100fe400078e9604 */
[----:B------:R-:W-:Y:S01]  /*5a70*/  PRMT R4, RZ, 0x7610, R4 ;  /* 0x00007610ff047816 */ /* 0x000fe20000000004 */
[----:B------:R-:W-:Y:S06]  /*5a80*/  @P0 BRA `(.L_x_110) ;  /* 0x0000000400540947 */ /* 0x000fec0003800000 */
[----:B------:R-:W0:Y:S01]  /*5a90*/  S2R R15, SR_CTAID.X ;  /* 0x00000000000f7919 */ /* 0x000e220000002500 */
[----:B------:R-:W-:Y:S01]  /*5aa0*/  ULDC.64 UR8, c[0x0][0x628] ;  /* 0x00018a0000087ab9 */ /* 0x000fe20000000a00 */
[----:B------:R-:W-:Y:S01]  /*5ab0*/  ULDC UR10, c[0x0][0x630] ;  /* 0x00018c00000a7ab9 */ /* 0x000fe20000000800 */
[----:B------:R-:W-:Y:S01]  /*5ac0*/  ISETP.NE.U32.AND P0, PT, RZ, UR8, PT ;  /* 0x00000008ff007c0c */ /* 0x000fe2000bf05070 */
[----:B------:R-:W1:Y:S01]  /*5ad0*/  S2R R20, SR_CTAID.Y ;  /* 0x0000000000147919 */ /* 0x000e620000002600 */
[----:B------:R-:W-:Y:S01]  /*5ae0*/  ULDC UR11, c[0x0][0x150] ;  /* 0x00005400000b7ab9 */ /* 0x000fe20000000800 */
[----:B------:R-:W-:Y:S01]  /*5af0*/  IMAD.MOV.U32 R4, RZ, RZ, R16 ;  /* 0x000000ffff047224 */ /* 0x000fe200078e0010 */
[----:B------:R-:W-:Y:S01]  /*5b00*/  ISETP.NE.AND.EX P0, PT, RZ, UR9, PT, P0 ;  /* 0x00000009ff007c0c */ /* 0x000fe2000bf05300 */
[----:B------:R-:W-:Y:S01]  /*5b10*/  IMAD.MOV.U32 R5, RZ, RZ, R17 ;  /* 0x000000ffff057224 */ /* 0x000fe200078e0011 */
[----:B0-----:R-:W-:-:S11]  /*5b20*/  I2FP.F32.U32 R22, R15 ;  /* 0x0000000f00167245 */ /* 0x001fd60000201000 */
[----:B------:R-:W-:Y:S05]  /*5b30*/  @!P0 BRA `(.L_x_111) ;  /* 0x0000000000288947 */ /* 0x000fea0003800000 */
[----:B------:R-:W-:Y:S02]  /*5b40*/  ULDC UR7, c[0x0][0x634] ;  /* 0x00018d0000077ab9 */ /* 0x000fe40000000800 */
[----:B------:R-:W-:-:S05]  /*5b50*/  IADD3 R5, P0, R16, UR7, RZ ;  /* 0x0000000710057c10 */ /* 0x000fca000ff1e0ff */
[----:B------:R-:W-:-:S04]  /*5b60*/  IMAD.X R21, RZ, RZ, R17, P0 ;  /* 0x000000ffff157224 */ /* 0x000fc800000e0611 */
[----:B------:R-:W-:-:S04]  /*5b70*/  IMAD.WIDE.U32 R6, R21, UR8, RZ ;  /* 0x0000000815067c25 */ /* 0x000fc8000f8e00ff */
[----:B------:R-:W-:-:S04]  /*5b80*/  IMAD.WIDE.U32 R6, P0, R5, UR9, R6 ;  /* 0x0000000905067c25 */ /* 0x000fc8000f800006 */
[----:B------:R-:W-:-:S04]  /*5b90*/  IMAD.WIDE.U32 R4, R5, UR8, RZ ;  /* 0x0000000805047c25 */ /* 0x000fc8000f8e00ff */
[----:B------:R-:W-:Y:S01]  /*5ba0*/  IMAD.MOV.U32 R4, RZ, RZ, R7 ;  /* 0x000000ffff047224 */ /* 0x000fe200078e0007 */
[----:B------:R-:W-:Y:S01]  /*5bb0*/  IADD3 RZ, P1, R5, R6, RZ ;  /* 0x0000000605ff7210 */ /* 0x000fe20007f3e0ff */
[----:B------:R-:W-:-:S04]  /*5bc0*/  IMAD.X R5, RZ, RZ, RZ, P0 ;  /* 0x000000ffff057224 */ /* 0x000fc800000e06ff */
[----:B------:R-:W-:-:S08]  /*5bd0*/  IMAD.WIDE.U32.X R4, R21, UR9, R4, P1 ;  /* 0x0000000915047c25 */ /* 0x000fd000088e0404 */
.L_x_111:
[--C-:B------:R-:W-:Y:S01]  /*5be0*/  SHF.R.U64 R14, R4, UR10, R5.reuse ;  /* 0x0000000a040e7c19 */ /* 0x100fe20008001205 */
[----:B------:R-:W-:Y:S01]  /*5bf0*/  FMUL R22, R22, UR11 ;  /* 0x0000000b16167c20 */ /* 0x000fe20008400000 */
[----:B------:R-:W-:Y:S01]  /*5c00*/  SHF.R.U32.HI R4, RZ, UR10, R5 ;  /* 0x0000000aff047c19 */ /* 0x000fe20008011605 */
[----:B------:R-:W0:Y:S01]  /*5c10*/  LDC R6, c[0x0][0x144] ;  /* 0x00005100ff067b82 */ /* 0x000e220000000800 */
[----:B------:R-:W-:Y:S01]  /*5c20*/  IADD3 R5, P0, RZ, -R14, RZ ;  /* 0x8000000eff057210 */ /* 0x000fe20007f1e0ff */
[----:B------:R-:W-:Y:S01]  /*5c30*/  ULDC UR7, c[0x0][0x154] ;  /* 0x0000550000077ab9 */ /* 0x000fe20000000800 */
[----:B-1----:R-:W-:Y:S01]  /*5c40*/  I2FP.F32.U32 R7, R20 ;  /* 0x0000001400077245 */ /* 0x002fe20000201000 */
[----:B------:R-:W1:Y:S01]  /*5c50*/  F2I.U32.TRUNC.NTZ R22, R22 ;  /* 0x0000001600167305 */ /* 0x000e62000020f000 */
[----:B------:R-:W-:Y:S01]  /*5c60*/  ULDC.64 UR8, c[0x0][0x620] ;  /* 0x0001880000087ab9 */ /* 0x000fe20000000a00 */
[----:B------:R-:W-:Y:S01]  /*5c70*/  IMAD.X R4, RZ, RZ, ~R4, P0 ;  /* 0x000000ffff047224 */ /* 0x000fe200000e0e04 */
[----:B------:R-:W-:Y:S01]  /*5c80*/  ISETP.NE.AND P2, PT, R2, 0x1, PT ;  /* 0x000000010200780c */ /* 0x000fe20003f45270 */
[----:B------:R-:W-:Y:S01]  /*5c90*/  FMUL R23, R7, UR7 ;  /* 0x0000000707177c20 */ /* 0x000fe20008400000 */
[----:B------:R-:W2:Y:S01]  /*5ca0*/  LDC R25, c[0x0][0x148] ;  /* 0x00005200ff197b82 */ /* 0x000ea20000000800 */
[----:B------:R-:W-:Y:S01]  /*5cb0*/  IMAD R4, R4, UR8, RZ ;  /* 0x0000000804047c24 */ /* 0x000fe2000f8e02ff */
[----:B------:R-:W-:-:S03]  /*5cc0*/  ULDC UR7, c[0x0][0x618] ;  /* 0x0001860000077ab9 */ /* 0x000fc60000000800 */
[----:B------:R-:W3:Y:S01]  /*5cd0*/  F2I.U32.TRUNC.NTZ R23, R23 ;  /* 0x0000001700177305 */ /* 0x000ee2000020f000 */
[C---:B------:R-:W-:Y:S02]  /*5ce0*/  IMAD R7, R5.reuse, UR9, R4 ;  /* 0x0000000905077c24 */ /* 0x040fe4000f8e0204 */
[----:B------:R-:W-:Y:S01]  /*5cf0*/  IMAD.WIDE.U32 R4, R5, UR8, R16 ;  /* 0x0000000805047c25 */ /* 0x000fe2000f8e0010 */
[----:B------:R-:W-:Y:S02]  /*5d00*/  ULDC.64 UR8, c[0x0][0x640] ;  /* 0x0001900000087ab9 */ /* 0x000fe40000000a00 */
[----:B------:R-:W-:Y:S01]  /*5d10*/  ISETP.NE.U32.AND P0, PT, RZ, UR8, PT ;  /* 0x00000008ff007c0c */ /* 0x000fe2000bf05070 */
[----:B------:R-:W-:Y:S02]  /*5d20*/  IMAD.IADD R5, R5, 0x1, R7 ;  /* 0x0000000105057824 */ /* 0x000fe400078e0207 */
[----:B-1----:R-:W-:Y:S01]  /*5d30*/  IMAD.MOV R22, RZ, RZ, -R22 ;  /* 0x000000ffff167224 */ /* 0x002fe200078e0a16 */
[----:B------:R-:W-:-:S02]  /*5d40*/  ISETP.NE.AND.EX P0, PT, RZ, UR9, PT, P0 ;  /* 0x00000009ff007c0c */ /* 0x000fc4000bf05300 */
[----:B------:R-:W-:Y:S01]  /*5d50*/  SHF.R.U64 R21, R4, UR7, R5 ;  /* 0x0000000704157c19 */ /* 0x000fe20008001205 */
[----:B0-----:R-:W-:Y:S01]  /*5d60*/  IMAD R15, R6, R22, R15 ;  /* 0x00000016060f7224 */ /* 0x001fe200078e020f */
[----:B------:R-:W-:Y:S01]  /*5d70*/  SHF.R.U32.HI R4, RZ, UR7, R5 ;  /* 0x00000007ff047c19 */ /* 0x000fe20008011605 */
[----:B------:R-:W-:Y:S01]  /*5d80*/  ULDC UR7, c[0x0][0x608] ;  /* 0x0001820000077ab9 */ /* 0x000fe20000000800 */
[----:B---3--:R-:W-:Y:S02]  /*5d90*/  IMAD.MOV R6, RZ, RZ, -R23 ;  /* 0x000000ffff067224 */ /* 0x008fe400078e0a17 */
[--C-:B------:R-:W-:Y:S02]  /*5da0*/  SHF.R.U64 R22, R21, UR7, R4.reuse ;  /* 0x0000000715167c19 */ /* 0x100fe40008001204 */
[----:B------:R-:W-:Y:S01]  /*5db0*/  SHF.R.U32.HI R5, RZ, UR7, R4 ;  /* 0x00000007ff057c19 */ /* 0x000fe20008011604 */
[----:B------:R-:W-:Y:S01]  /*5dc0*/  ULDC UR7, c[0x0][0x658] ;  /* 0x0001960000077ab9 */ /* 0x000fe20000000800 */
[----:B--2---:R-:W-:-:S02]  /*5dd0*/  @P2 IMAD R15, R25, R6, R20 ;  /* 0x00000006190f2224 */ /* 0x004fc400078e0214 */
[--C-:B------:R-:W-:Y:S02]  /*5de0*/  SHF.R.U64 R20, R22, UR7, R5.reuse ;  /* 0x0000000716147c19 */ /* 0x100fe40008001205 */
[----:B------:R-:W-:-:S03]  /*5df0*/  SHF.R.U32.HI R23, RZ, UR7, R5 ;  /* 0x00000007ff177c19 */ /* 0x000fc60008011605 */
[----:B------:R-:W-:Y:S02]  /*5e00*/  IMAD.MOV.U32 R6, RZ, RZ, R20 ;  /* 0x000000ffff067224 */ /* 0x000fe400078e0014 */
[----:B------:R-:W-:Y:S01]  /*5e10*/  IMAD.MOV.U32 R5, RZ, RZ, R23 ;  /* 0x000000ffff057224 */ /* 0x000fe200078e0017 */
[----:B------:R-:W-:Y:S06]  /*5e20*/  @!P0 BRA `(.L_x_112) ;  /* 0x00000000002c8947 */ /* 0x000fec0003800000 */
        /* <DEDUP_REMOVED lines=9> */
[----:B------:R-:W-:-:S04]  /*5ec0*/  IMAD.WIDE.U32.X R4, R23, UR9, R4, P1 ;  /* 0x0000000917047c25 */ /* 0x000fc800088e0404 */
[----:B------:R-:W-:-:S07]  /*5ed0*/  IMAD.MOV.U32 R6, RZ, RZ, R4 ;  /* 0x000000ffff067224 */ /* 0x000fce00078e0004 */
.L_x_112:
[----:B------:R-:W-:Y:S01]  /*5ee0*/  ULDC UR7, c[0x0][0x648] ;  /* 0x0001920000077ab9 */ /* 0x000fe20000000800 */
[----:B------:R-:W-:Y:S01]  /*5ef0*/  LOP3.LUT R4, R22, UR6, RZ, 0xc0, !PT ;  /* 0x0000000616047c12 */ /* 0x000fe2000f8ec0ff */
[----:B------:R-:W-:Y:S01]  /*5f00*/  ULDC UR8, c[0x0][0x610] ;  /* 0x0001840000087ab9 */ /* 0x000fe20000000800 */
[----:B------:R-:W-:Y:S01]  /*5f10*/  SHF.R.U64 R5, R6, UR7, R5 ;  /* 0x0000000706057c19 */ /* 0x000fe20008001205 */
[----:B------:R-:W-:Y:S01]  /*5f20*/  ULDC UR7, c[0x0][0x638] ;  /* 0x00018e0000077ab9 */ /* 0x000fe20000000800 */
[----:B------:R-:W-:-:S03]  /*5f30*/  LOP3.LUT R21, R21, UR4, RZ, 0xc0, !PT ;  /* 0x0000000415157c12 */ /* 0x000fc6000f8ec0ff */
[----:B------:R-:W-:Y:S02]  /*5f40*/  IMAD.MOV R7, RZ, RZ, -R5 ;  /* 0x000000ffff077224 */ /* 0x000fe400078e0a05 */
[----:B------:R-:W-:Y:S02]  /*5f50*/  IMAD R4, R5, UR5, R4 ;  /* 0x0000000505047c24 */ /* 0x000fe4000f8e0204 */
[----:B------:R-:W-:Y:S01]  /*5f60*/  IMAD R20, R7, UR7, R20 ;  /* 0x0000000707147c24 */ /* 0x000fe2000f8e0214 */
[----:B------:R-:W-:Y:S01]  /*5f70*/  ULDC UR7, c[0x0][0x600] ;  /* 0x0001800000077ab9 */ /* 0x000fe20000000800 */
[----:B------:R-:W-:Y:S02]  /*5f80*/  IMAD R15, R4, UR8, R15 ;  /* 0x00000008040f7c24 */ /* 0x000fe4000f8e020f */
[----:B------:R-:W-:Y:S02]  /*5f90*/  IMAD R6, R20, UR7, R21 ;  /* 0x0000000714067c24 */ /* 0x000fe4000f8e0215 */
[----:B------:R-:W-:-:S03]  /*5fa0*/  IMAD.MOV.U32 R4, RZ, RZ, 0x1 ;  /* 0x00000001ff047424 */ /* 0x000fc600078e00ff */
[----:B------:R-:W-:Y:S02]  /*5fb0*/  SEL R20, R6, R15, !P2 ;  /* 0x0000000f06147207 */ /* 0x000fe40005000000 */
[----:B------:R-:W-:Y:S01]  /*5fc0*/  SEL R21, R15, R6, !P2 ;  /* 0x000000060f157207 */ /* 0x000fe20005000000 */
[----:B------:R-:W-:-:S07]  /*5fd0*/  IMAD.MOV.U32 R6, RZ, RZ, R14 ;  /* 0x000000ffff067224 */ /* 0x000fce00078e000e */
.L_x_110:
[----:B------:R-:W-:Y:S05]  /*5fe0*/  BSYNC B1 ;  /* 0x0000000000017941 */ /* 0x000fea0003800000 */
.L_x_109:
[----:B------:R-:W-:-:S13]  /*5ff0*/  LOP3.LUT P0, RZ, R4, 0xff, RZ, 0xc0, !PT ;  /* 0x000000ff04ff7812 */ /* 0x000fda000780c0ff */
[----:B------:R-:W-:Y:S05]  /*6000*/  @P0 BRA `(.L_x_113) ;  /* 0xfffffff4000c0947 */ /* 0x000fea000383ffff */
[----:B------:R-:W-:Y:S05]  /*6010*/  BSYNC B0 ;  /* 0x0000000000007941 */ /* 0x000fea0003800000 */
.L_x_102:
[----:B------:R-:W-:-:S03]  /*6020*/  UMOV UR7, 0xffffffff ;  /* 0xffffffff00077882 */ /* 0x000fc60000000000 */
[----:B------:R-:W-:Y:S05]  /*6030*/  BRA.DIV UR7, `(.L_x_114) ;  /* 0x0000000607147947 */ /* 0x000fea000b800000 */
[----:B------:R-:W-:-:S13]  /*6040*/  ELECT P6, URZ, PT ;  /* 0x00000000003f782f */ /* 0x000fda00038c0000 */
.L_x_128:
[----:B------:R-:W-:Y:S04]  /*6050*/  BSSY B0, `(.L_x_115) ;  /* 0x000002b000007945 */ /* 0x000fe80003800000 */
[----:B------:R-:W-:Y:S05]  /*6060*/  @!P6 BRA `(.L_x_116) ;  /* 0x0000000000a4e947 */ /* 0x000fea0003800000 */
[----:B------:R-:W-:-:S04]  /*6070*/  LOP3.LUT R18, R18, 0x2, RZ, 0xfc, !PT ;  /* 0x0000000212127812 */ /* 0x000fc800078efcff */
[----:B------:R-:W-:-:S13]  /*6080*/  ISETP.NE.AND P0, PT, R18, 0x3, PT ;  /* 0x000000031200780c */ /* 0x000fda0003f05270 */
[----:B------:R-:W-:Y:S05]  /*6090*/  @!P0 BRA `(.L_x_117) ;  /* 0x0000000000048947 */ /* 0x000fea0003800000 */
[----:B------:R-:W-:Y:S01]  /*60a0*/  BPT.TRAP 0x1 ;  /* 0x000000040000795c */ /* 0x000fe20000300000 */
.L_x_117:
[----:B------:R-:W0:Y:S01]  /*60b0*/  S2R R5, SR_CgaCtaId ;  /* 0x0000000000057919 */ /* 0x000e220000008800 */
[----:B------:R-:W-:Y:S02]  /*60c0*/  MOV R0, 0x400 ;  /* 0x0000040000007802 */ /* 0x000fe40000000f00 */
[----:B------:R-:W-:Y:S02]  /*60d0*/  SHF.L.U32 R2, R3, 0x1f, RZ ;  /* 0x0000001f03027819 */ /* 0x000fe400000006ff */
[----:B0-----:R-:W-:-:S05]  /*60e0*/  LEA R5, R5, R0, 0x18 ;  /* 0x0000000005057211 */ /* 0x001fca00078ec0ff */
[----:B------:R-:W-:-:S04]  /*60f0*/  VIADD R5, R5, 0x20 ;  /* 0x0000002005057836 */ /* 0x000fc80000000000 */
[C---:B------:R-:W-:Y:S02]  /*6100*/  IMAD R7, R8.reuse, 0x8, R5 ;  /* 0x0000000808077824 */ /* 0x040fe400078e0205 */
[----:B------:R-:W-:Y:S02]  /*6110*/  VIADD R8, R8, 0x1 ;  /* 0x0000000108087836 */ /* 0x000fe40000000000 */
[----:B------:R-:W0:Y:S03]  /*6120*/  SYNCS.PHASECHK.TRANS64.TRYWAIT P0, [R7+URZ], R2 ;  /* 0x00000002070075a7 */ /* 0x000e26000800017f */
[----:B------:R-:W-:-:S04]  /*6130*/  ISETP.NE.AND P1, PT, R8, 0x4, PT ;  /* 0x000000040800780c */ /* 0x000fc80003f25270 */
[----:B------:R-:W-:Y:S02]  /*6140*/  SEL R0, RZ, 0x1, P1 ;  /* 0x00000001ff007807 */ /* 0x000fe40000800000 */
[----:B------:R-:W-:Y:S02]  /*6150*/  SEL R8, R8, RZ, P1 ;  /* 0x000000ff08087207 */ /* 0x000fe40000800000 */
[----:B------:R-:W-:-:S03]  /*6160*/  LOP3.LUT R9, R3, R0, RZ, 0x3c, !PT ;  /* 0x0000000003097212 */ /* 0x000fc600078e3cff */
[----:B------:R-:W-:Y:S01]  /*6170*/  IMAD R6, R8, 0x8, R5 ;  /* 0x0000000808067824 */ /* 0x000fe200078e0205 */
[----:B------:R-:W-:Y:S01]  /*6180*/  SHF.L.U32 R3, R9, 0x1f, RZ ;  /* 0x0000001f09037819 */ /* 0x000fe200000006ff */
[----:B0-----:R-:W-:Y:S06]  /*6190*/  @!P0 BRA `(.L_x_118) ;  /* 0x0000000000dc8947 */ /* 0x001fec0003800000 */
.L_x_129:
[----:B------:R-:W1:Y:S01]  /*61a0*/  SYNCS.PHASECHK.TRANS64.TRYWAIT P0, [R6+URZ], R3 ;  /* 0x00000003060075a7 */ /* 0x000e62000800017f */
[----:B------:R-:W-:-:S05]  /*61b0*/  VIADD R0, R8, 0x1 ;  /* 0x0000000108007836 */ /* 0x000fca0000000000 */
[----:B------:R-:W-:-:S04]  /*61c0*/  ISETP.NE.AND P1, PT, R0, 0x4, PT ;  /* 0x000000040000780c */ /* 0x000fc80003f25270 */
[----:B0-----:R-:W-:Y:S02]  /*61d0*/  SEL R2, RZ, 0x1, P1 ;  /* 0x00000001ff027807 */ /* 0x001fe40000800000 */
[----:B------:R-:W-:Y:S02]  /*61e0*/  SEL R0, R0, RZ, P1 ;  /* 0x000000ff00007207 */ /* 0x000fe40000800000 */
[----:B------:R-:W-:-:S03]  /*61f0*/  LOP3.LUT R9, R9, R2, RZ, 0x3c, !PT ;  /* 0x0000000209097212 */ /* 0x000fc600078e3cff */
[----:B------:R-:W-:Y:S01]  /*6200*/  IMAD R7, R0, 0x8, R5 ;  /* 0x0000000800077824 */ /* 0x000fe200078e0205 */
[----:B------:R-:W-:Y:S01]  /*6210*/  SHF.L.U32 R4, R9, 0x1f, RZ ;  /* 0x0000001f09047819 */ /* 0x000fe200000006ff */
[----:B-1----:R-:W-:Y:S06]  /*6220*/  @!P0 BRA `(.L_x_119) ;  /* 0x0000000000cc8947 */ /* 0x002fec0003800000 */
.L_x_130:
[----:B------:R-:W1:Y:S01]  /*6230*/  SYNCS.PHASECHK.TRANS64.TRYWAIT P0, [R7+URZ], R4 ;  /* 0x00000004070075a7 */ /* 0x000e62000800017f */
[----:B------:R-:W-:-:S05]  /*6240*/  VIADD R0, R0, 0x1 ;  /* 0x0000000100007836 */ /* 0x000fca0000000000 */
[----:B------:R-:W-:-:S04]  /*6250*/  ISETP.NE.AND P1, PT, R0, 0x4, PT ;  /* 0x000000040000780c */ /* 0x000fc80003f25270 */
[----:B------:R-:W-:Y:S02]  /*6260*/  SEL R2, RZ, 0x1, P1 ;  /* 0x00000001ff027807 */ /* 0x000fe40000800000 */
[----:B------:R-:W-:Y:S02]  /*6270*/  SEL R0, R0, RZ, P1 ;  /* 0x000000ff00007207 */ /* 0x000fe40000800000 */
[----:B------:R-:W-:Y:S01]  /*6280*/  LOP3.LUT R2, R9, R2, RZ, 0x3c, !PT ;  /* 0x0000000209027212 */ /* 0x000fe200078e3cff */
[----:B-1----:R-:W-:Y:S06]  /*6290*/  @!P0 BRA `(.L_x_120) ;  /* 0x0000000000c48947 */ /* 0x002fec0003800000 */
.L_x_131:
[----:B------:R-:W-:Y:S01]  /*62a0*/  IMAD R5, R0, 0x8, R5 ;  /* 0x0000000800057824 */ /* 0x000fe200078e0205 */
[----:B------:R-:W-:-:S07]  /*62b0*/  SHF.L.U32 R0, R2, 0x1f, RZ ;  /* 0x0000001f02007819 */ /* 0x000fce00000006ff */
.L_x_121:
[----:B--2---:R2:W3:Y:S02]  /*62c0*/  SYNCS.PHASECHK.TRANS64.TRYWAIT P0, [R5+URZ], R0 ;  /* 0x00000000050075a7 */ /* 0x0044e4000800017f */
[----:B---3--:R-:W-:Y:S05]  /*62d0*/  @!P0 NANOSLEEP.SYNCS 0x989680 ;  /* 0x009896800000895d */ /* 0x008fea0003900000 */
[----:B------:R-:W3:Y:S02]  /*62e0*/  @!P0 SYNCS.PHASECHK.TRANS64 P0, [R5+URZ], R0 ;  /* 0x00000000050085a7 */ /* 0x000ee4000800007f */
[----:B---3--:R-:W-:Y:S05]  /*62f0*/  @!P0 BRA `(.L_x_121) ;  /* 0xfffffffc00f08947 */ /* 0x008fea000383ffff */
.L_x_116:
[----:B------:R-:W-:Y:S05]  /*6300*/  BSYNC B0 ;  /* 0x0000000000007941 */ /* 0x000fea0003800000 */
.L_x_115:
[----:B------:R-:W-:Y:S05]  /*6310*/  EXIT ;  /* 0x000000000000794d */ /* 0x000fea0003800000 */
.L_x_21:
[----:B-1----:R1:W2:Y:S02]  /*6320*/  SYNCS.PHASECHK.TRANS64.TRYWAIT P1, [R3+URZ], R0 ;  /* 0x00000000030075a7 */ /* 0x0022a4000802017f */
[----:B--2---:R-:W-:Y:S05]  /*6330*/  @!P1 NANOSLEEP.SYNCS 0x989680 ;  /* 0x009896800000995d */ /* 0x004fea0003900000 */
[----:B------:R-:W2:Y:S02]  /*6340*/  @!P1 SYNCS.PHASECHK.TRANS64 P1, [R3+URZ], R0 ;  /* 0x00000000030095a7 */ /* 0x000ea4000802007f */
[----:B--2---:R-:W-:Y:S05]  /*6350*/  @!P1 BRA `(.L_x_21) ;  /* 0xfffffffc00f09947 */ /* 0x004fea000383ffff */
[----:B------:R-:W-:Y:S05]  /*6360*/  BRA `(.L_x_20) ;  /* 0xffffffb400107947 */ /* 0x000fea000383ffff */
.L_x_26:
[----:B-1----:R1:W2:Y:S02]  /*6370*/  SYNCS.PHASECHK.TRANS64.TRYWAIT P1, [R5+URZ], R4 ;  /* 0x00000004050075a7 */ /* 0x0022a4000802017f */
[----:B--2---:R-:W-:Y:S05]  /*6380*/  @!P1 NANOSLEEP.SYNCS 0x989680 ;  /* 0x009896800000995d */ /* 0x004fea0003900000 */
[----:B------:R-:W2:Y:S02]  /*6390*/  @!P1 SYNCS.PHASECHK.TRANS64 P1, [R5+URZ], R4 ;  /* 0x00000004050095a7 */ /* 0x000ea4000802007f */
[----:B--2---:R-:W-:Y:S05]  /*63a0*/  @!P1 BRA `(.L_x_26) ;  /* 0xfffffffc00f09947 */ /* 0x004fea000383ffff */
[----:B------:R-:W-:Y:S05]  /*63b0*/  BRA `(.L_x_25) ;  /* 0xffffffb8005c7947 */ /* 0x000fea000383ffff */
.L_x_103:
[----:B------:R-:W-:Y:S01]  /*63c0*/  BSSY B1, `(.L_x_122) ;  /* 0x0000006000017945 */ /* 0x000fe20003800000 */
[----:B------:R-:W-:-:S07]  /*63d0*/  IMAD.MOV.U32 R15, RZ, RZ, -0x1 ;  /* 0xffffffffff0f7424 */ /* 0x000fce00078e00ff */
[----:B------:R-:W-:Y:S05]  /*63e0*/  WARPSYNC.COLLECTIVE R15, `(.L_x_123) ;  /* 0x000000000f0c7348 */ /* 0x000fea0003c00000 */
[----:B------:R-:W-:Y:S02]  /*63f0*/  ELECT P6, UR62, PT ;  /* 0x00000000003e782f */ /* 0x000fe400038c0000 */
[----:B------:R-:W-:Y:S01]  /*6400*/  MOV R14, UR62 ;  /* 0x0000003e000e7c02 */ /* 0x000fe20008000f00 */
[----:B------:R-:W-:Y:S10]  /*6410*/  ENDCOLLECTIVE ;  /* 0x000000000000791b */ /* 0x000ff40003800000 */
.L_x_123:
[----:B------:R-:W-:Y:S05]  /*6420*/  BSYNC B1 ;  /* 0x0000000000017941 */ /* 0x000fea0003800000 */
.L_x_122:
[----:B------:R-:W-:Y:S05]  /*6430*/  BRA `(.L_x_124) ;  /* 0xfffffff0000c7947 */ /* 0x000fea000383ffff */
.L_x_106:
[----:B-1----:R1:W2:Y:S02]  /*6440*/  SYNCS.PHASECHK.TRANS64.TRYWAIT P0, [R23+URZ+0x20], R14 ;  /* 0x0000200e170075a7 */ /* 0x0022a4000800017f */
[----:B--2---:R-:W-:Y:S05]  /*6450*/  @!P0 NANOSLEEP.SYNCS 0x989680 ;  /* 0x009896800000895d */ /* 0x004fea0003900000 */
[----:B------:R-:W2:Y:S02]  /*6460*/  @!P0 SYNCS.PHASECHK.TRANS64 P0, [R23+URZ+0x20], R14 ;  /* 0x0000200e170085a7 */ /* 0x000ea4000800007f */
[----:B--2---:R-:W-:Y:S05]  /*6470*/  @!P0 BRA `(.L_x_106) ;  /* 0xfffffffc00f08947 */ /* 0x004fea000383ffff */
[----:B------:R-:W-:Y:S05]  /*6480*/  BRA `(.L_x_125) ;  /* 0xfffffff000447947 */ /* 0x000fea000383ffff */
.L_x_114:
[----:B------:R-:W-:Y:S01]  /*6490*/  BSSY B0, `(.L_x_126) ;  /* 0x0000006000007945 */ /* 0x000fe20003800000 */
[----:B------:R-:W-:-:S07]  /*64a0*/  IMAD.MOV.U32 R15, RZ, RZ, -0x1 ;  /* 0xffffffffff0f7424 */ /* 0x000fce00078e00ff */
[----:B------:R-:W-:Y:S05]  /*64b0*/  WARPSYNC.COLLECTIVE R15, `(.L_x_127) ;  /* 0x000000000f0c7348 */ /* 0x000fea0003c00000 */
[----:B------:R-:W-:Y:S02]  /*64c0*/  ELECT P6, UR62, PT ;  /* 0x00000000003e782f */ /* 0x000fe400038c0000 */
[----:B------:R-:W-:Y:S01]  /*64d0*/  MOV R14, UR62 ;  /* 0x0000003e000e7c02 */ /* 0x000fe20008000f00 */
[----:B------:R-:W-:Y:S10]  /*64e0*/  ENDCOLLECTIVE ;  /* 0x000000000000791b */ /* 0x000ff40003800000 */
.L_x_127:
[----:B------:R-:W-:Y:S05]  /*64f0*/  BSYNC B0 ;  /* 0x0000000000007941 */ /* 0x000fea0003800000 */
.L_x_126:
[----:B------:R-:W-:Y:S05]  /*6500*/  BRA `(.L_x_128) ;  /* 0xfffffff800d07947 */ /* 0x000fea000383ffff */
.L_x_118:
[----:B0-----:R0:W1:Y:S02]  /*6510*/  SYNCS.PHASECHK.TRANS64.TRYWAIT P0, [R7+URZ], R2 ;  /* 0x00000002070075a7 */ /* 0x001064000800017f */
[----:B-1----:R-:W-:Y:S05]  /*6520*/  @!P0 NANOSLEEP.SYNCS 0x989680 ;  /* 0x009896800000895d */ /* 0x002fea0003900000 */
[----:B------:R-:W1:Y:S02]  /*6530*/  @!P0 SYNCS.PHASECHK.TRANS64 P0, [R7+URZ], R2 ;  /* 0x00000002070085a7 */ /* 0x000e64000800007f */
[----:B-1----:R-:W-:Y:S05]  /*6540*/  @!P0 BRA `(.L_x_118) ;  /* 0xfffffffc00f08947 */ /* 0x002fea000383ffff */
[----:B------:R-:W-:Y:S05]  /*6550*/  BRA `(.L_x_129) ;  /* 0xfffffffc00107947 */ /* 0x000fea000383ffff */
.L_x_119:
[----:B0-----:R0:W1:Y:S02]  /*6560*/  SYNCS.PHASECHK.TRANS64.TRYWAIT P0, [R6+URZ], R3 ;  /* 0x00000003060075a7 */ /* 0x001064000800017f */
[----:B-1----:R-:W-:Y:S05]  /*6570*/  @!P0 NANOSLEEP.SYNCS 0x989680 ;  /* 0x009896800000895d */ /* 0x002fea0003900000 */
[----:B------:R-:W1:Y:S02]  /*6580*/  @!P0 SYNCS.PHASECHK.TRANS64 P0, [R6+URZ], R3 ;  /* 0x00000003060085a7 */ /* 0x000e64000800007f */
[----:B-1----:R-:W-:Y:S05]  /*6590*/  @!P0 BRA `(.L_x_119) ;  /* 0xfffffffc00f08947 */ /* 0x002fea000383ffff */
[----:B------:R-:W-:Y:S05]  /*65a0*/  BRA `(.L_x_130) ;  /* 0xfffffffc00207947 */ /* 0x000fea000383ffff */
.L_x_120:
[----:B-1----:R1:W2:Y:S02]  /*65b0*/  SYNCS.PHASECHK.TRANS64.TRYWAIT P0, [R7+URZ], R4 ;  /* 0x00000004070075a7 */ /* 0x0022a4000800017f */
[----:B--2---:R-:W-:Y:S05]  /*65c0*/  @!P0 NANOSLEEP.SYNCS 0x989680 ;  /* 0x009896800000895d */ /* 0x004fea0003900000 */
[----:B------:R-:W2:Y:S02]  /*65d0*/  @!P0 SYNCS.PHASECHK.TRANS64 P0, [R7+URZ], R4 ;  /* 0x00000004070085a7 */ /* 0x000ea4000800007f */
[----:B--2---:R-:W-:Y:S05]  /*65e0*/  @!P0 BRA `(.L_x_120) ;  /* 0xfffffffc00f08947 */ /* 0x004fea000383ffff */
[----:B------:R-:W-:Y:S05]  /*65f0*/  BRA `(.L_x_131) ;  /* 0xfffffffc00287947 */ /* 0x000fea000383ffff */
.L_x_132:
[----:B------:R-:W-:-:S00]  /*6600*/  BRA `(.L_x_132) ;  /* 0xfffffffc00fc7947 */ /* 0x000fc0000383ffff */
[----:B------:R-:W-:-:S00]  /*6610*/  NOP ;  /* 0x0000000000007918 */ /* 0x000fc00000000000 */
        /* <DEDUP_REMOVED lines=14> */
.L_x_133:


//--------------------- .nv.global.init           --------------------------
	.section	.nv.global.init,"aw",@progbits
.nv.global.init:
	.type		$str$22,@object
	.size		$str$22,($str$23 - $str$22)
$str$22:
        /*0000*/ 	.byte	0x6b, 0x5f, 0x74, 0x69, 0x6c, 0x65, 0x5f, 0x63, 0x6f, 0x75, 0x6e, 0x74, 0x20, 0x3e, 0x3d, 0x20
        /*0010*/ 	.byte	0x31, 0x00
	.type		$str$23,@object
	.size		$str$23,(__unnamed_1 - $str$23)
$str$23:
        /*0012*/ 	.byte	0x2f, 0x74, 0x6d, 0x70, 0x2f, 0x63, 0x75, 0x74, 0x6c, 0x61, 0x73, 0x73, 0x5f, 0x73, 0x77, 0x65
        /*0022*/ 	.byte	0x65, 0x70, 0x5f, 0x73, 0x72, 0x63, 0x2f, 0x69, 0x6e, 0x63, 0x6c, 0x75, 0x64, 0x65, 0x2f, 0x63
        /*0032*/ 	.byte	0x75, 0x74, 0x6c, 0x61, 0x73, 0x73, 0x2f, 0x67, 0x65, 0x6d, 0x6d, 0x2f, 0x63, 0x6f, 0x6c, 0x6c
        /*0042*/ 	.byte	0x65, 0x63, 0x74, 0x69, 0x76, 0x65, 0x2f, 0x73, 0x6d, 0x39, 0x30, 0x5f, 0x6d, 0x6d, 0x61, 0x5f
        /*0052*/ 	.byte	0x74, 0x6d, 0x61, 0x5f, 0x67, 0x6d, 0x6d, 0x61, 0x5f, 0x73, 0x73, 0x5f, 0x77, 0x61, 0x72, 0x70
        /*0062*/ 	.byte	0x73, 0x70, 0x65, 0x63, 0x69, 0x61, 0x6c, 0x69, 0x7a, 0x65, 0x64, 0x2e, 0x68, 0x70, 0x70, 0x00
	.type		__unnamed_1,@object
	.size		__unnamed_1,(.L_0 - __unnamed_1)
__unnamed_1:
        /*0072*/ 	.byte	0x76, 0x6f, 0x69, 0x64, 0x20, 0x63, 0x75, 0x74, 0x6c, 0x61, 0x73, 0x73, 0x3a, 0x3a, 0x67, 0x65
        /* <DEDUP_REMOVED lines=177> */
        /*0b92*/ 	.byte	0x74, 0x69, 0x74, 0x79, 0x5d, 0x00
.L_0:


//--------------------- .nv.shared._ZN7cutlass13device_kernelINS_4gemm6kernel13GemmUniversalIN4cute5tupleIJiiiiEEENS1_10collective13CollectiveMmaINS1_34MainloopSm90TmaGmmaWarpSpecializedILi4ENS5_IJNS4_1CILi2EEENSA_ILi1EEESC_EEENS1_35KernelTmaWarpSpecializedCooperativeEEENS5_IJNSA_ILi128EEENSA_ILi64EEESH_EEENS_10tfloat32_tENS5_IJlSC_lEEESJ_SK_NS4_8TiledMMAINS4_8MMA_AtomIJNS4_4SM904GMMA29MMA_64x64x8_F32TF32TF32_SS_TNILNSO_7ScaleInE1ELSQ_1EEEEEENS4_6LayoutISD_NS5_IJSC_NSA_ILi0EEESU_EEEEENS5_IJNS4_10UnderscoreESX_SX_EEEEENS4_13SM90_TMA_LOADENS4_14ComposedLayoutINS4_7SwizzleILi3ELi4ELi3EEENS4_18smem_ptr_flag_bitsILi32EEENST_INS5_IJNSA_ILi8EEENSA_ILi32EEEEEENS5_IJS17_SC_EEEEEEEvNS4_8identityENS4_23SM90_TMA_LOAD_MULTICASTES1B_vS1C_EENS_8epilogue10collective6detail29Sm90TmaWarpSpecializedAdapterINS1G_15DefaultEpilogueISJ_SK_SK_NS1F_6thread17LinearCombinationISJ_Li1EffLNS1K_9ScaleType4KindE0ELNS_15FloatRoundStyleE2ESJ_EENS1_15EpilogueDefaultEEEEEvvEEEEvNT_6ParamsE --------------------------
	.section	.nv.shared._ZN7cutlass13device_kernelINS_4gemm6kernel13GemmUniversalIN4cute5tupleIJiiiiEEENS1_10collective13CollectiveMmaINS1_34MainloopSm90TmaGmmaWarpSpecializedILi4ENS5_IJNS4_1CILi2EEENSA_ILi1EEESC_EEENS1_35KernelTmaWarpSpecializedCooperativeEEENS5_IJNSA_ILi128EEENSA_ILi64EEESH_EEENS_10tfloat32_tENS5_IJlSC_lEEESJ_SK_NS4_8TiledMMAINS4_8MMA_AtomIJNS4_4SM904GMMA29MMA_64x64x8_F32TF32TF32_SS_TNILNSO_7ScaleInE1ELSQ_1EEEEEENS4_6LayoutISD_NS5_IJSC_NSA_ILi0EEESU_EEEEENS5_IJNS4_10UnderscoreESX_SX_EEEEENS4_13SM90_TMA_LOADENS4_14ComposedLayoutINS4_7SwizzleILi3ELi4ELi3EEENS4_18smem_ptr_flag_bitsILi32EEENST_INS5_IJNSA_ILi8EEENSA_ILi32EEEEEENS5_IJS17_SC_EEEEEEEvNS4_8identityENS4_23SM90_TMA_LOAD_MULTICASTES1B_vS1C_EENS_8epilogue10collective6detail29Sm90TmaWarpSpecializedAdapterINS1G_15DefaultEpilogueISJ_SK_SK_NS1F_6thread17LinearCombinationISJ_Li1EffLNS1K_9ScaleType4KindE0ELNS_15FloatRoundStyleE2ESJ_EENS1_15EpilogueDefaultEEEEEvvEEEEvNT_6ParamsE,"aw",@nobits
	.sectionflags	@""
	.align	16
	.zero		1024


//--------------------- .nv.shared.reserved.0     --------------------------
	.section	.nv.shared.reserved.0,"aw",@nobits
	.weak		__nv_reservedSMEM_offset_0_alias
	.size		__nv_reservedSMEM_offset_0_alias, 0, 0
	.other		__nv_reservedSMEM_offset_0_alias,@"STO_CUDA_RESERVED_SHARED STV_DEFAULT"
__nv_reservedSMEM_offset_0_alias:
	.zero		0


//--------------------- .nv.global                --------------------------
	.section	.nv.global,"aw",@nobits
.nv.global:
	.type		_ZN40_INTERNAL_fdb656c7_4_k_cu_8a2b464e_285724cute1_E,@object
	.size		_ZN40_INTERNAL_fdb656c7_4_k_cu_8a2b464e_285724cute1_E,(_ZN40_INTERNAL_fdb656c7_4_k_cu_8a2b464e_285724cuda3std3__45__cpo6cbeginE - _ZN40_INTERNAL_fdb656c7_4_k_cu_8a2b464e_285724cute1_E)
_ZN40_INTERNAL_fdb656c7_4_k_cu_8a2b464e_285724cute1_E:
	.zero		1
	.type		_ZN40_INTERNAL_fdb656c7_4_k_cu_8a2b464e_285724cuda3std3__45__cpo6cbeginE,@object
	.size		_ZN40_INTERNAL_fdb656c7_4_k_cu_8a2b464e_285724cuda3std3__45__cpo6cbeginE,(_ZN40_INTERNAL_fdb656c7_4_k_cu_8a2b464e_285724cuda3std3__48in_placeE - _ZN40_INTERNAL_fdb656c7_4_k_cu_8a2b464e_285724cuda3std3__45__cpo6cbeginE)
_ZN40_INTERNAL_fdb656c7_4_k_cu_8a2b464e_285724cuda3std3__45__cpo6cbeginE:
	.zero		1
	.type		_ZN40_INTERNAL_fdb656c7_4_k_cu_8a2b464e_285724cuda3std3__48in_placeE,@object
	.size		_ZN40_INTERNAL_fdb656c7_4_k_cu_8a2b464e_285724cuda3std3__48in_placeE,(_ZN40_INTERNAL_fdb656c7_4_k_cu_8a2b464e_285724cuda3std6ranges3__45__cpo9iter_moveE - _ZN40_INTERNAL_fdb656c7_4_k_cu_8a2b464e_285724cuda3std3__48in_placeE)
_ZN40_INTERNAL_fdb656c7_4_k_cu_8a2b464e_285724cuda3std3__48in_placeE:
	.zero		1
	.type		_ZN40_INTERNAL_fdb656c7_4_k_cu_8a2b464e_285724cuda3std6ranges3__45__cpo9iter_moveE,@object
	.size		_ZN40_INTERNAL_fdb656c7_4_k_cu_8a2b464e_285724cuda3std6ranges3__45__cpo9iter_moveE,(_ZN40_INTERNAL_fdb656c7_4_k_cu_8a2b464e_285724cuda3std3__45__cpo5beginE - _ZN40_INTERNAL_fdb656c7_4_k_cu_8a2b464e_285724cuda3std6ranges3__45__cpo9iter_moveE)
_ZN40_INTERNAL_fdb656c7_4_k_cu_8a2b464e_285724cuda3std6ranges3__45__cpo9iter_moveE:
	.zero		1
	.type		_ZN40_INTERNAL_fdb656c7_4_k_cu_8a2b464e_285724cuda3std3__45__cpo5beginE,@object
	.size		_ZN40_INTERNAL_fdb656c7_4_k_cu_8a2b464e_285724cuda3std3__45__cpo5beginE,(_ZN40_INTERNAL_fdb656c7_4_k_cu_8a2b464e_285724cuda3std3__442_GLOBAL__N__fdb656c7_4_k_cu_8a2b464e_285726ignoreE - _ZN40_INTERNAL_fdb656c7_4_k_cu_8a2b464e_285724cuda3std3__45__cpo5beginE)
_ZN40_INTERNAL_fdb656c7_4_k_cu_8a2b464e_285724cuda3std3__45__cpo5beginE:
	.zero		1
	.type		_ZN40_INTERNAL_fdb656c7_4_k_cu_8a2b464e_285724cuda3std3__442_GLOBAL__N__fdb656c7_4_k_cu_8a2b464e_285726ignoreE,@object
	.size		_ZN40_INTERNAL_fdb656c7_4_k_cu_8a2b464e_285724cuda3std3__442_GLOBAL__N__fdb656c7_4_k_cu_8a2b464e_285726ignoreE,(_ZN40_INTERNAL_fdb656c7_4_k_cu_8a2b464e_285724cute7productE - _ZN40_INTERNAL_fdb656c7_4_k_cu_8a2b464e_285724cuda3std3__442_GLOBAL__N__fdb656c7_4_k_cu_8a2b464e_285726ignoreE)
_ZN40_INTERNAL_fdb656c7_4_k_cu_8a2b464e_285724cuda3std3__442_GLOBAL__N__fdb656c7_4_k_cu_8a2b464e_285726ignoreE:
	.zero		1
	.type		_ZN40_INTERNAL_fdb656c7_4_k_cu_8a2b464e_285724cute7productE,@object
	.size		_ZN40_INTERNAL_fdb656c7_4_k_cu_8a2b464e_285724cute7productE,(_ZN40_INTERNAL_fdb656c7_4_k_cu_8a2b464e_285724cuda3std3__45__cpo3endE - _ZN40_INTERNAL_fdb656c7_4_k_cu_8a2b464e_285724cute7productE)
_ZN40_INTERNAL_fdb656c7_4_k_cu_8a2b464e_285724cute7productE:
	.zero		1
	.type		_ZN40_INTERNAL_fdb656c7_4_k_cu_8a2b464e_285724cuda3std3__45__cpo3endE,@object
	.size		_ZN40_INTERNAL_fdb656c7_4_k_cu_8a2b464e_285724cuda3std3__45__cpo3endE,(_ZN40_INTERNAL_fdb656c7_4_k_cu_8a2b464e_285724cuda3std3__419piecewise_constructE - _ZN40_INTERNAL_fdb656c7_4_k_cu_8a2b464e_285724cuda3std3__45__cpo3endE)
_ZN40_INTERNAL_fdb656c7_4_k_cu_8a2b464e_285724cuda3std3__45__cpo3endE:
	.zero		1
	.type		_ZN40_INTERNAL_fdb656c7_4_k_cu_8a2b464e_285724cuda3std3__419piecewise_constructE,@object
	.size		_ZN40_INTERNAL_fdb656c7_4_k_cu_8a2b464e_285724cuda3std3__419piecewise_constructE,(_ZN40_INTERNAL_fdb656c7_4_k_cu_8a2b464e_285724cuda3std3__45__cpo4cendE - _ZN40_INTERNAL_fdb656c7_4_k_cu_8a2b464e_285724cuda3std3__419piecewise_constructE)
_ZN40_INTERNAL_fdb656c7_4_k_cu_8a2b464e_285724cuda3std3__419piecewise_constructE:
	.zero		1
	.type		_ZN40_INTERNAL_fdb656c7_4_k_cu_8a2b464e_285724cuda3std3__45__cpo4cendE,@object
	.size		_ZN40_INTERNAL_fdb656c7_4_k_cu_8a2b464e_285724cuda3std3__45__cpo4cendE,(_ZN40_INTERNAL_fdb656c7_4_k_cu_8a2b464e_285724cuda3std6ranges3__45__cpo4swapE - _ZN40_INTERNAL_fdb656c7_4_k_cu_8a2b464e_285724cuda3std3__45__cpo4cendE)
_ZN40_INTERNAL_fdb656c7_4_k_cu_8a2b464e_285724cuda3std3__45__cpo4cendE:
	.zero		1
	.type		_ZN40_INTERNAL_fdb656c7_4_k_cu_8a2b464e_285724cuda3std6ranges3__45__cpo4swapE,@object
	.size		_ZN40_INTERNAL_fdb656c7_4_k_cu_8a2b464e_285724cuda3std6ranges3__45__cpo4swapE,(.L_8 - _ZN40_INTERNAL_fdb656c7_4_k_cu_8a2b464e_285724cuda3std6ranges3__45__cpo4swapE)
_ZN40_INTERNAL_fdb656c7_4_k_cu_8a2b464e_285724cuda3std6ranges3__45__cpo4swapE:
	.zero		1
.L_8:


//--------------------- .nv.constant0._ZN7cutlass13device_kernelINS_4gemm6kernel13GemmUniversalIN4cute5tupleIJiiiiEEENS1_10collective13CollectiveMmaINS1_34MainloopSm90TmaGmmaWarpSpecializedILi4ENS5_IJNS4_1CILi2EEENSA_ILi1EEESC_EEENS1_35KernelTmaWarpSpecializedCooperativeEEENS5_IJNSA_ILi128EEENSA_ILi64EEESH_EEENS_10tfloat32_tENS5_IJlSC_lEEESJ_SK_NS4_8TiledMMAINS4_8MMA_AtomIJNS4_4SM904GMMA29MMA_64x64x8_F32TF32TF32_SS_TNILNSO_7ScaleInE1ELSQ_1EEEEEENS4_6LayoutISD_NS5_IJSC_NSA_ILi0EEESU_EEEEENS5_IJNS4_10UnderscoreESX_SX_EEEEENS4_13SM90_TMA_LOADENS4_14ComposedLayoutINS4_7SwizzleILi3ELi4ELi3EEENS4_18smem_ptr_flag_bitsILi32EEENST_INS5_IJNSA_ILi8EEENSA_ILi32EEEEEENS5_IJS17_SC_EEEEEEEvNS4_8identityENS4_23SM90_TMA_LOAD_MULTICASTES1B_vS1C_EENS_8epilogue10collective6detail29Sm90TmaWarpSpecializedAdapterINS1G_15DefaultEpilogueISJ_SK_SK_NS1F_6thread17LinearCombinationISJ_Li1EffLNS1K_9ScaleType4KindE0ELNS_15FloatRoundStyleE2ESJ_EENS1_15EpilogueDefaultEEEEEvvEEEEvNT_6ParamsE --------------------------
	.section	.nv.constant0._ZN7cutlass13device_kernelINS_4gemm6kernel13GemmUniversalIN4cute5tupleIJiiiiEEENS1_10collective13CollectiveMmaINS1_34MainloopSm90TmaGmmaWarpSpecializedILi4ENS5_IJNS4_1CILi2EEENSA_ILi1EEESC_EEENS1_35KernelTmaWarpSpecializedCooperativeEEENS5_IJNSA_ILi128EEENSA_ILi64EEESH_EEENS_10tfloat32_tENS5_IJlSC_lEEESJ_SK_NS4_8TiledMMAINS4_8MMA_AtomIJNS4_4SM904GMMA29MMA_64x64x8_F32TF32TF32_SS_TNILNSO_7ScaleInE1ELSQ_1EEEEEENS4_6LayoutISD_NS5_IJSC_NSA_ILi0EEESU_EEEEENS5_IJNS4_10UnderscoreESX_SX_EEEEENS4_13SM90_TMA_LOADENS4_14ComposedLayoutINS4_7SwizzleILi3ELi4ELi3EEENS4_18smem_ptr_flag_bitsILi32EEENST_INS5_IJNSA_ILi8EEENSA_ILi32EEEEEENS5_IJS17_SC_EEEEEEEvNS4_8identityENS4_23SM90_TMA_LOAD_MULTICASTES1B_vS1C_EENS_8epilogue10collective6detail29Sm90TmaWarpSpecializedAdapterINS1G_15DefaultEpilogueISJ_SK_SK_NS1F_6thread17LinearCombinationISJ_Li1EffLNS1K_9ScaleType4KindE0ELNS_15FloatRoundStyleE2ESJ_EENS1_15EpilogueDefaultEEEEEvvEEEEvNT_6ParamsE,"a",@progbits
	.sectionflags	@""
	.align	4
.nv.constant0._ZN7cutlass13device_kernelINS_4gemm6kernel13GemmUniversalIN4cute5tupleIJiiiiEEENS1_10collective13CollectiveMmaINS1_34MainloopSm90TmaGmmaWarpSpecializedILi4ENS5_IJNS4_1CILi2EEENSA_ILi1EEESC_EEENS1_35KernelTmaWarpSpecializedCooperativeEEENS5_IJNSA_ILi128EEENSA_ILi64EEESH_EEENS_10tfloat32_tENS5_IJlSC_lEEESJ_SK_NS4_8TiledMMAINS4_8MMA_AtomIJNS4_4SM904GMMA29MMA_64x64x8_F32TF32TF32_SS_TNILNSO_7ScaleInE1ELSQ_1EEEEEENS4_6LayoutISD_NS5_IJSC_NSA_ILi0EEESU_EEEEENS5_IJNS4_10UnderscoreESX_SX_EEEEENS4_13SM90_TMA_LOADENS4_14ComposedLayoutINS4_7SwizzleILi3ELi4ELi3EEENS4_18smem_ptr_flag_bitsILi32EEENST_INS5_IJNSA_ILi8EEENSA_ILi32EEEEEENS5_IJS17_SC_EEEEEEEvNS4_8identityENS4_23SM90_TMA_LOAD_MULTICASTES1B_vS1C_EENS_8epilogue10collective6detail29Sm90TmaWarpSpecializedAdapterINS1G_15DefaultEpilogueISJ_SK_SK_NS1F_6thread17LinearCombinationISJ_Li1EffLNS1K_9ScaleType4KindE0ELNS_15FloatRoundStyleE2ESJ_EENS1_15EpilogueDefaultEEEEEvvEEEEvNT_6ParamsE:
	.zero		1664


//--------------------- SYMBOLS --------------------------

	.type		.nv.reservedSmem.offset0,@object
	.size		.nv.reservedSmem.offset0,0x4
	.type		__assertfail,@function
